//
// Generated by NVIDIA NVVM Compiler
//
// Compiler Build ID: CL-36424714
// Cuda compilation tools, release 13.0, V13.0.88
// Based on NVVM 20.0.0
//

.version 9.0
.target sm_100
.address_size 64

	// .globl	_Z23conv2d_transpose_kernelPKfPK6__halfPfiiiiiiiiii

.visible .entry _Z23conv2d_transpose_kernelPKfPK6__halfPfiiiiiiiiii(
	.param .u64 .ptr .align 1 _Z23conv2d_transpose_kernelPKfPK6__halfPfiiiiiiiiii_param_0,
	.param .u64 .ptr .align 1 _Z23conv2d_transpose_kernelPKfPK6__halfPfiiiiiiiiii_param_1,
	.param .u64 .ptr .align 1 _Z23conv2d_transpose_kernelPKfPK6__halfPfiiiiiiiiii_param_2,
	.param .u32 _Z23conv2d_transpose_kernelPKfPK6__halfPfiiiiiiiiii_param_3,
	.param .u32 _Z23conv2d_transpose_kernelPKfPK6__halfPfiiiiiiiiii_param_4,
	.param .u32 _Z23conv2d_transpose_kernelPKfPK6__halfPfiiiiiiiiii_param_5,
	.param .u32 _Z23conv2d_transpose_kernelPKfPK6__halfPfiiiiiiiiii_param_6,
	.param .u32 _Z23conv2d_transpose_kernelPKfPK6__halfPfiiiiiiiiii_param_7,
	.param .u32 _Z23conv2d_transpose_kernelPKfPK6__halfPfiiiiiiiiii_param_8,
	.param .u32 _Z23conv2d_transpose_kernelPKfPK6__halfPfiiiiiiiiii_param_9,
	.param .u32 _Z23conv2d_transpose_kernelPKfPK6__halfPfiiiiiiiiii_param_10,
	.param .u32 _Z23conv2d_transpose_kernelPKfPK6__halfPfiiiiiiiiii_param_11,
	.param .u32 _Z23conv2d_transpose_kernelPKfPK6__halfPfiiiiiiiiii_param_12
)
{
	.reg .pred 	%p<37>;
	.reg .b16 	%rs<8>;
	.reg .b32 	%r<94>;
	.reg .b32 	%f<53>;
	.reg .b64 	%rd<29>;

	ld.param.u64 	%rd6, [_Z23conv2d_transpose_kernelPKfPK6__halfPfiiiiiiiiii_param_0];
	ld.param.u64 	%rd7, [_Z23conv2d_transpose_kernelPKfPK6__halfPfiiiiiiiiii_param_1];
	ld.param.u32 	%r43, [_Z23conv2d_transpose_kernelPKfPK6__halfPfiiiiiiiiii_param_3];
	ld.param.u32 	%r44, [_Z23conv2d_transpose_kernelPKfPK6__halfPfiiiiiiiiii_param_4];
	ld.param.u32 	%r45, [_Z23conv2d_transpose_kernelPKfPK6__halfPfiiiiiiiiii_param_5];
	ld.param.u32 	%r46, [_Z23conv2d_transpose_kernelPKfPK6__halfPfiiiiiiiiii_param_6];
	ld.param.u32 	%r47, [_Z23conv2d_transpose_kernelPKfPK6__halfPfiiiiiiiiii_param_7];
	ld.param.u32 	%r48, [_Z23conv2d_transpose_kernelPKfPK6__halfPfiiiiiiiiii_param_8];
	ld.param.u32 	%r49, [_Z23conv2d_transpose_kernelPKfPK6__halfPfiiiiiiiiii_param_9];
	ld.param.u32 	%r50, [_Z23conv2d_transpose_kernelPKfPK6__halfPfiiiiiiiiii_param_10];
	ld.param.u32 	%r51, [_Z23conv2d_transpose_kernelPKfPK6__halfPfiiiiiiiiii_param_11];
	ld.param.u32 	%r52, [_Z23conv2d_transpose_kernelPKfPK6__halfPfiiiiiiiiii_param_12];
	cvta.to.global.u64 	%rd1, %rd7;
	cvta.to.global.u64 	%rd2, %rd6;
	mov.u32 	%r53, %ctaid.x;
	mov.u32 	%r54, %ntid.x;
	mov.u32 	%r55, %tid.x;
	mad.lo.s32 	%r1, %r53, %r54, %r55;
	mul.lo.s32 	%r2, %r46, %r45;
	mul.lo.s32 	%r3, %r51, %r2;
	mul.lo.s32 	%r56, %r3, %r52;
	setp.ge.s32 	%p1, %r1, %r56;
	mov.f32 	%f47, 0f00000000;
	@%p1 bra 	$L__BB0_11;
	div.s32 	%r57, %r1, %r45;
	mul.lo.s32 	%r58, %r57, %r45;
	sub.s32 	%r4, %r1, %r58;
	rem.s32 	%r5, %r57, %r46;
	div.s32 	%r59, %r1, %r2;
	rem.s32 	%r6, %r59, %r51;
	div.s32 	%r7, %r1, %r3;
	setp.lt.s32 	%p2, %r50, 1;
	@%p2 bra 	$L__BB0_10;
	setp.lt.s32 	%p3, %r48, 1;
	@%p3 bra 	$L__BB0_10;
	and.b32  	%r8, %r47, 3;
	and.b32  	%r9, %r47, 2147483644;
	neg.s32 	%r10, %r9;
	mul.lo.s32 	%r11, %r7, %r50;
	mov.f32 	%f47, 0f00000000;
	mov.b32 	%r88, 0;
$L__BB0_4:
	add.s32 	%r62, %r88, %r11;
	mul.lo.s32 	%r13, %r62, %r44;
	mad.lo.s32 	%r63, %r88, %r51, %r6;
	mul.lo.s32 	%r14, %r63, %r48;
	mov.b32 	%r89, 0;
$L__BB0_5:
	sub.s32 	%r16, %r5, %r89;
	setp.lt.s32 	%p4, %r16, 0;
	@%p4 bra 	$L__BB0_8;
	rem.s32 	%r64, %r16, %r49;
	setp.ne.s32 	%p5, %r64, 0;
	@%p5 bra 	$L__BB0_8;
	setp.gt.s32 	%p6, %r47, 0;
	div.s32 	%r17, %r16, %r49;
	setp.lt.s32 	%p7, %r17, %r44;
	and.pred  	%p8, %p7, %p6;
	@%p8 bra 	$L__BB0_44;
$L__BB0_8:
	add.s32 	%r89, %r89, 1;
	setp.eq.s32 	%p35, %r89, %r48;
	@%p35 bra 	$L__BB0_9;
	bra.uni 	$L__BB0_5;
$L__BB0_9:
	add.s32 	%r88, %r88, 1;
	setp.ne.s32 	%p36, %r88, %r50;
	@%p36 bra 	$L__BB0_4;
$L__BB0_10:
	ld.param.u64 	%rd28, [_Z23conv2d_transpose_kernelPKfPK6__halfPfiiiiiiiiii_param_2];
	mad.lo.s32 	%r85, %r5, %r45, %r4;
	mad.lo.s32 	%r86, %r6, %r2, %r85;
	mad.lo.s32 	%r87, %r7, %r3, %r86;
	cvta.to.global.u64 	%rd25, %rd28;
	mul.wide.s32 	%rd26, %r87, 4;
	add.s64 	%rd27, %rd25, %rd26;
	st.global.f32 	[%rd27], %f47;
$L__BB0_11:
	ret;
$L__BB0_12:
	mul.wide.s32 	%rd8, %r90, 2;
	add.s64 	%rd9, %rd1, %rd8;
	add.s64 	%rd3, %rd9, 4;
	add.s32 	%r21, %r92, 2;
	add.s32 	%r22, %r92, 3;
	setp.lt.s32 	%p10, %r22, 0;
	@%p10 bra 	$L__BB0_16;
	rem.s32 	%r68, %r22, %r49;
	setp.ne.s32 	%p11, %r68, 0;
	@%p11 bra 	$L__BB0_16;
	div.s32 	%r23, %r22, %r49;
	setp.ge.s32 	%p12, %r23, %r43;
	@%p12 bra 	$L__BB0_16;
	add.s32 	%r69, %r32, %r23;
	mul.wide.s32 	%rd10, %r69, 4;
	add.s64 	%rd11, %rd2, %rd10;
	ld.global.nc.f32 	%f26, [%rd11];
	ld.global.nc.u16 	%rs1, [%rd3+-4];
	// begin inline asm
	{  cvt.f32.f16 %f25, %rs1;}

	// end inline asm
	fma.rn.f32 	%f47, %f26, %f25, %f47;
$L__BB0_16:
	setp.lt.s32 	%p13, %r21, 0;
	@%p13 bra 	$L__BB0_20;
	rem.s32 	%r70, %r21, %r49;
	setp.ne.s32 	%p14, %r70, 0;
	@%p14 bra 	$L__BB0_20;
	div.s32 	%r24, %r21, %r49;
	setp.ge.s32 	%p15, %r24, %r43;
	@%p15 bra 	$L__BB0_20;
	add.s32 	%r71, %r32, %r24;
	mul.wide.s32 	%rd12, %r71, 4;
	add.s64 	%rd13, %rd2, %rd12;
	ld.global.nc.f32 	%f28, [%rd13];
	ld.global.nc.u16 	%rs2, [%rd3+-2];
	// begin inline asm
	{  cvt.f32.f16 %f27, %rs2;}

	// end inline asm
	fma.rn.f32 	%f47, %f28, %f27, %f47;
$L__BB0_20:
	add.s32 	%r25, %r21, -1;
	setp.lt.s32 	%p16, %r25, 0;
	@%p16 bra 	$L__BB0_24;
	rem.s32 	%r72, %r25, %r49;
	setp.ne.s32 	%p17, %r72, 0;
	@%p17 bra 	$L__BB0_24;
	div.s32 	%r26, %r25, %r49;
	setp.ge.s32 	%p18, %r26, %r43;
	@%p18 bra 	$L__BB0_24;
	add.s32 	%r73, %r32, %r26;
	mul.wide.s32 	%rd14, %r73, 4;
	add.s64 	%rd15, %rd2, %rd14;
	ld.global.nc.f32 	%f30, [%rd15];
	ld.global.nc.u16 	%rs3, [%rd3];
	// begin inline asm
	{  cvt.f32.f16 %f29, %rs3;}

	// end inline asm
	fma.rn.f32 	%f47, %f30, %f29, %f47;
$L__BB0_24:
	setp.lt.s32 	%p19, %r92, 0;
	@%p19 bra 	$L__BB0_28;
	rem.s32 	%r74, %r92, %r49;
	setp.ne.s32 	%p20, %r74, 0;
	@%p20 bra 	$L__BB0_28;
	div.s32 	%r27, %r92, %r49;
	setp.ge.s32 	%p21, %r27, %r43;
	@%p21 bra 	$L__BB0_28;
	add.s32 	%r75, %r32, %r27;
	mul.wide.s32 	%rd16, %r75, 4;
	add.s64 	%rd17, %rd2, %rd16;
	ld.global.nc.f32 	%f32, [%rd17];
	ld.global.nc.u16 	%rs4, [%rd3+2];
	// begin inline asm
	{  cvt.f32.f16 %f31, %rs4;}

	// end inline asm
	fma.rn.f32 	%f47, %f32, %f31, %f47;
$L__BB0_28:
	add.s32 	%r92, %r92, -4;
	add.s32 	%r91, %r91, 4;
	add.s32 	%r90, %r90, 4;
	setp.eq.s32 	%p22, %r91, 0;
	mov.u32 	%r93, %r9;
	@%p22 bra 	$L__BB0_29;
	bra.uni 	$L__BB0_12;
$L__BB0_29:
	setp.eq.s32 	%p23, %r8, 0;
	@%p23 bra 	$L__BB0_8;
	sub.s32 	%r36, %r4, %r93;
	setp.lt.s32 	%p24, %r36, 0;
	add.s32 	%r76, %r33, %r93;
	mul.wide.s32 	%rd18, %r76, 2;
	add.s64 	%rd4, %rd1, %rd18;
	@%p24 bra 	$L__BB0_34;
	rem.s32 	%r77, %r36, %r49;
	setp.ne.s32 	%p25, %r77, 0;
	@%p25 bra 	$L__BB0_34;
	div.s32 	%r37, %r36, %r49;
	setp.ge.s32 	%p26, %r37, %r43;
	@%p26 bra 	$L__BB0_34;
	add.s32 	%r78, %r32, %r37;
	mul.wide.s32 	%rd19, %r78, 4;
	add.s64 	%rd20, %rd2, %rd19;
	ld.global.nc.f32 	%f34, [%rd20];
	ld.global.nc.u16 	%rs5, [%rd4];
	// begin inline asm
	{  cvt.f32.f16 %f33, %rs5;}

	// end inline asm
	fma.rn.f32 	%f47, %f34, %f33, %f47;
$L__BB0_34:
	setp.eq.s32 	%p27, %r8, 1;
	@%p27 bra 	$L__BB0_8;
	not.b32 	%r79, %r93;
	add.s32 	%r38, %r4, %r79;
	setp.lt.s32 	%p28, %r38, 0;
	@%p28 bra 	$L__BB0_39;
	rem.s32 	%r80, %r38, %r49;
	setp.ne.s32 	%p29, %r80, 0;
	@%p29 bra 	$L__BB0_39;
	div.s32 	%r39, %r38, %r49;
	setp.ge.s32 	%p30, %r39, %r43;
	@%p30 bra 	$L__BB0_39;
	add.s32 	%r81, %r32, %r39;
	mul.wide.s32 	%rd21, %r81, 4;
	add.s64 	%rd22, %rd2, %rd21;
	ld.global.nc.f32 	%f36, [%rd22];
	ld.global.nc.u16 	%rs6, [%rd4+2];
	// begin inline asm
	{  cvt.f32.f16 %f35, %rs6;}

	// end inline asm
	fma.rn.f32 	%f47, %f36, %f35, %f47;
$L__BB0_39:
	setp.eq.s32 	%p31, %r8, 2;
	@%p31 bra 	$L__BB0_8;
	sub.s32 	%r82, %r4, %r93;
	add.s32 	%r40, %r82, -2;
	setp.lt.s32 	%p32, %r40, 0;
	@%p32 bra 	$L__BB0_8;
	rem.s32 	%r83, %r40, %r49;
	setp.ne.s32 	%p33, %r83, 0;
	@%p33 bra 	$L__BB0_8;
	div.s32 	%r41, %r40, %r49;
	setp.ge.s32 	%p34, %r41, %r43;
	@%p34 bra 	$L__BB0_8;
	add.s32 	%r84, %r32, %r41;
	mul.wide.s32 	%rd23, %r84, 4;
	add.s64 	%rd24, %rd2, %rd23;
	ld.global.nc.f32 	%f38, [%rd24];
	ld.global.nc.u16 	%rs7, [%rd4+4];
	// begin inline asm
	{  cvt.f32.f16 %f37, %rs7;}

	// end inline asm
	fma.rn.f32 	%f47, %f38, %f37, %f47;
	bra.uni 	$L__BB0_8;
$L__BB0_44:
	setp.lt.u32 	%p9, %r47, 4;
	add.s32 	%r66, %r17, %r13;
	mul.lo.s32 	%r32, %r66, %r43;
	add.s32 	%r67, %r89, %r14;
	mul.lo.s32 	%r33, %r67, %r47;
	mov.b32 	%r93, 0;
	@%p9 bra 	$L__BB0_29;
	add.s32 	%r92, %r4, -3;
	mov.u32 	%r90, %r33;
	mov.u32 	%r91, %r10;
	bra.uni 	$L__BB0_12;

}


// ===== COMPILED SASS (sm_100) =====

	.target	sm_100

	.elftype	@"ET_EXEC"


//--------------------- .note.nv.tkinfo           --------------------------
	.section	.note.nv.tkinfo,"",@"SHT_NOTE"
	.sectionflags	@"SHF_NOTE_NV_TKINFO"
	.tkinfo
        /*0018*/ 	.word	0x00000002
        /*0030*/ 	.string	""
        /*0030*/ 	.string	"ptxas"
        /*0030*/ 	.string	"Cuda compilation tools, release 13.0, V13.0.88"
        /*0030*/ 	.string	"Build cuda_13.0.r13.0/compiler.36424714_0"
        /*0030*/ 	.string	"-arch sm_100 -m 64 "



//--------------------- .note.nv.cuinfo           --------------------------
	.section	.note.nv.cuinfo,"",@"SHT_NOTE"
	.sectionflags	@"SHF_NOTE_NV_CUINFO"
        /*0018*/ 	.short	0x0002
        /*001a*/ 	.short	0x0064
        /*001c*/ 	.short	0x0082
	.zero		2


//--------------------- .nv.info                  --------------------------
	.section	.nv.info,"",@"SHT_CUDA_INFO"
	.align	4


	//----- nvinfo : EIATTR_REGCOUNT
	.align		4
        /*0000*/ 	.byte	0x04, 0x2f
        /*0002*/ 	.short	(.L_1 - .L_0)
	.align		4
.L_0:
        /*0004*/ 	.word	index@(_Z23conv2d_transpose_kernelPKfPK6__halfPfiiiiiiiiii)
        /*0008*/ 	.word	0x0000001d


	//----- nvinfo : EIATTR_FRAME_SIZE
	.align		4
.L_1:
        /*000c*/ 	.byte	0x04, 0x11
        /*000e*/ 	.short	(.L_3 - .L_2)
	.align		4
.L_2:
        /*0010*/ 	.word	index@(_Z23conv2d_transpose_kernelPKfPK6__halfPfiiiiiiiiii)
        /*0014*/ 	.word	0x00000000


	//----- nvinfo : EIATTR_MIN_STACK_SIZE
	.align		4
.L_3:
        /*0018*/ 	.byte	0x04, 0x12
        /*001a*/ 	.short	(.L_5 - .L_4)
	.align		4
.L_4:
        /*001c*/ 	.word	index@(_Z23conv2d_transpose_kernelPKfPK6__halfPfiiiiiiiiii)
        /*0020*/ 	.word	0x00000000
.L_5:


//--------------------- .nv.compat                --------------------------
	.section	.nv.compat,"",@"SHT_CUDA_COMPAT_INFO"
	.align	4
        /*0000*/ 	.byte	0x02, 0x09, 0x00, 0x00, 0x02, 0x02, 0x01, 0x00, 0x02, 0x05, 0x05, 0x00, 0x03, 0x07, 0x01, 0x01
        /*0010*/ 	.byte	0x02, 0x03, 0x00, 0x00, 0x02, 0x06, 0x01, 0x00, 0x04, 0x0b, 0x08, 0x00, 0x09, 0x00, 0x00, 0x00
        /*0020*/ 	.byte	0x00, 0x00, 0x00, 0x00


//--------------------- .nv.info._Z23conv2d_transpose_kernelPKfPK6__halfPfiiiiiiiiii --------------------------
	.section	.nv.info._Z23conv2d_transpose_kernelPKfPK6__halfPfiiiiiiiiii,"",@"SHT_CUDA_INFO"
	.sectionflags	@""
	.align	4


	//----- nvinfo : EIATTR_CUDA_API_VERSION
	.align		4
        /*0000*/ 	.byte	0x04, 0x37
        /*0002*/ 	.short	(.L_7 - .L_6)
.L_6:
        /*0004*/ 	.word	0x00000082


	//----- nvinfo : EIATTR_KPARAM_INFO
	.align		4
.L_7:
        /*0008*/ 	.byte	0x04, 0x17
        /*000a*/ 	.short	(.L_9 - .L_8)
.L_8:
        /*000c*/ 	.word	0x00000000
        /*0010*/ 	.short	0x000c
        /*0012*/ 	.short	0x003c
        /*0014*/ 	.byte	0x00, 0xf0, 0x11, 0x00


	//----- nvinfo : EIATTR_KPARAM_INFO
	.align		4
.L_9:
        /*0018*/ 	.byte	0x04, 0x17
        /*001a*/ 	.short	(.L_11 - .L_10)
.L_10:
        /*001c*/ 	.word	0x00000000
        /*0020*/ 	.short	0x000b
        /*0022*/ 	.short	0x0038
        /*0024*/ 	.byte	0x00, 0xf0, 0x11, 0x00


	//----- nvinfo : EIATTR_KPARAM_INFO
	.align		4
.L_11:
        /*0028*/ 	.byte	0x04, 0x17
        /*002a*/ 	.short	(.L_13 - .L_12)
.L_12:
        /*002c*/ 	.word	0x00000000
        /*0030*/ 	.short	0x000a
        /*0032*/ 	.short	0x0034
        /*0034*/ 	.byte	0x00, 0xf0, 0x11, 0x00


	//----- nvinfo : EIATTR_KPARAM_INFO
	.align		4
.L_13:
        /*0038*/ 	.byte	0x04, 0x17
        /*003a*/ 	.short	(.L_15 - .L_14)
.L_14:
        /*003c*/ 	.word	0x00000000
        /*0040*/ 	.short	0x0009
        /*0042*/ 	.short	0x0030
        /*0044*/ 	.byte	0x00, 0xf0, 0x11, 0x00


	//----- nvinfo : EIATTR_KPARAM_INFO
	.align		4
.L_15:
        /*0048*/ 	.byte	0x04, 0x17
        /*004a*/ 	.short	(.L_17 - .L_16)
.L_16:
        /*004c*/ 	.word	0x00000000
        /*0050*/ 	.short	0x0008
        /*0052*/ 	.short	0x002c
        /*0054*/ 	.byte	0x00, 0xf0, 0x11, 0x00


	//----- nvinfo : EIATTR_KPARAM_INFO
	.align		4
.L_17:
        /*0058*/ 	.byte	0x04, 0x17
        /*005a*/ 	.short	(.L_19 - .L_18)
.L_18:
        /*005c*/ 	.word	0x00000000
        /*0060*/ 	.short	0x0007
        /*0062*/ 	.short	0x0028
        /*0064*/ 	.byte	0x00, 0xf0, 0x11, 0x00


	//----- nvinfo : EIATTR_KPARAM_INFO
	.align		4
.L_19:
        /*0068*/ 	.byte	0x04, 0x17
        /*006a*/ 	.short	(.L_21 - .L_20)
.L_20:
        /*006c*/ 	.word	0x00000000
        /*0070*/ 	.short	0x0006
        /*0072*/ 	.short	0x0024
        /*0074*/ 	.byte	0x00, 0xf0, 0x11, 0x00


	//----- nvinfo : EIATTR_KPARAM_INFO
	.align		4
.L_21:
        /*0078*/ 	.byte	0x04, 0x17
        /*007a*/ 	.short	(.L_23 - .L_22)
.L_22:
        /*007c*/ 	.word	0x00000000
        /*0080*/ 	.short	0x0005
        /*0082*/ 	.short	0x0020
        /*0084*/ 	.byte	0x00, 0xf0, 0x11, 0x00


	//----- nvinfo : EIATTR_KPARAM_INFO
	.align		4
.L_23:
        /*0088*/ 	.byte	0x04, 0x17
        /*008a*/ 	.short	(.L_25 - .L_24)
.L_24:
        /*008c*/ 	.word	0x00000000
        /*0090*/ 	.short	0x0004
        /*0092*/ 	.short	0x001c
        /*0094*/ 	.byte	0x00, 0xf0, 0x11, 0x00


	//----- nvinfo : EIATTR_KPARAM_INFO
	.align		4
.L_25:
        /*0098*/ 	.byte	0x04, 0x17
        /*009a*/ 	.short	(.L_27 - .L_26)
.L_26:
        /*009c*/ 	.word	0x00000000
        /*00a0*/ 	.short	0x0003
        /*00a2*/ 	.short	0x0018
        /*00a4*/ 	.byte	0x00, 0xf0, 0x11, 0x00


	//----- nvinfo : EIATTR_KPARAM_INFO
	.align		4
.L_27:
        /*00a8*/ 	.byte	0x04, 0x17
        /*00aa*/ 	.short	(.L_29 - .L_28)
.L_28:
        /*00ac*/ 	.word	0x00000000
        /*00b0*/ 	.short	0x0002
        /*00b2*/ 	.short	0x0010
        /*00b4*/ 	.byte	0x00, 0xf5, 0x21, 0x00


	//----- nvinfo : EIATTR_KPARAM_INFO
	.align		4
.L_29:
        /*00b8*/ 	.byte	0x04, 0x17
        /*00ba*/ 	.short	(.L_31 - .L_30)
.L_30:
        /*00bc*/ 	.word	0x00000000
        /*00c0*/ 	.short	0x0001
        /*00c2*/ 	.short	0x0008
        /*00c4*/ 	.byte	0x00, 0xf5, 0x21, 0x00


	//----- nvinfo : EIATTR_KPARAM_INFO
	.align		4
.L_31:
        /*00c8*/ 	.byte	0x04, 0x17
        /*00ca*/ 	.short	(.L_33 - .L_32)
.L_32:
        /*00cc*/ 	.word	0x00000000
        /*00d0*/ 	.short	0x0000
        /*00d2*/ 	.short	0x0000
        /*00d4*/ 	.byte	0x00, 0xf5, 0x21, 0x00


	//----- nvinfo : EIATTR_SPARSE_MMA_MASK
	.align		4
.L_33:
        /*00d8*/ 	.byte	0x03, 0x50
        /*00da*/ 	.short	0x0000


	//----- nvinfo : EIATTR_MAXREG_COUNT
	.align		4
        /*00dc*/ 	.byte	0x03, 0x1b
        /*00de*/ 	.short	0x00ff


	//----- nvinfo : EIATTR_MERCURY_ISA_VERSION
	.align		4
        /*00e0*/ 	.byte	0x03, 0x5f
        /*00e2*/ 	.short	0x0101


	//----- nvinfo : EIATTR_VRC_CTA_INIT_COUNT
	.align		4
        /*00e4*/ 	.byte	0x02, 0x4a
	.zero		1
	.zero		1


	//----- nvinfo : EIATTR_EXIT_INSTR_OFFSETS
	.align		4
        /*00e8*/ 	.byte	0x04, 0x1c
        /*00ea*/ 	.short	(.L_35 - .L_34)


	//   ....[0]....
.L_34:
        /*00ec*/ 	.word	0x000000b0


	//   ....[1]....
        /*00f0*/ 	.word	0x00002370


	//----- nvinfo : EIATTR_CRS_STACK_SIZE
	.align		4
.L_35:
        /*00f4*/ 	.byte	0x04, 0x1e
        /*00f6*/ 	.short	(.L_37 - .L_36)
.L_36:
        /*00f8*/ 	.word	0x00000000


	//----- nvinfo : EIATTR_CBANK_PARAM_SIZE
	.align		4
.L_37:
        /*00fc*/ 	.byte	0x03, 0x19
        /*00fe*/ 	.short	0x0040


	//----- nvinfo : EIATTR_PARAM_CBANK
	.align		4
        /*0100*/ 	.byte	0x04, 0x0a
        /*0102*/ 	.short	(.L_39 - .L_38)
	.align		4
.L_38:
        /*0104*/ 	.word	index@(.nv.constant0._Z23conv2d_transpose_kernelPKfPK6__halfPfiiiiiiiiii)
        /*0108*/ 	.short	0x0380
        /*010a*/ 	.short	0x0040


	//----- nvinfo : EIATTR_SW_WAR
	.align		4
.L_39:
        /*010c*/ 	.byte	0x04, 0x36
        /*010e*/ 	.short	(.L_41 - .L_40)
.L_40:
        /*0110*/ 	.word	0x00000008
.L_41:


//--------------------- .nv.callgraph             --------------------------
	.section	.nv.callgraph,"",@"SHT_CUDA_CALLGRAPH"
	.align	4
	.sectionentsize	8
	.align		4
        /*0000*/ 	.word	0x00000000
	.align		4
        /*0004*/ 	.word	0xffffffff
	.align		4
        /*0008*/ 	.word	0x00000000
	.align		4
        /*000c*/ 	.word	0xfffffffe
	.align		4
        /*0010*/ 	.word	0x00000000
	.align		4
        /*0014*/ 	.word	0xfffffffd
	.align		4
        /*0018*/ 	.word	0x00000000
	.align		4
        /*001c*/ 	.word	0xfffffffc


//--------------------- .text._Z23conv2d_transpose_kernelPKfPK6__halfPfiiiiiiiiii --------------------------
	.section	.text._Z23conv2d_transpose_kernelPKfPK6__halfPfiiiiiiiiii,"ax",@progbits
	.align	128
        .global         _Z23conv2d_transpose_kernelPKfPK6__halfPfiiiiiiiiii
        .type           _Z23conv2d_transpose_kernelPKfPK6__halfPfiiiiiiiiii,@function
        .size           _Z23conv2d_transpose_kernelPKfPK6__halfPfiiiiiiiiii,(.L_x_20 - _Z23conv2d_transpose_kernelPKfPK6__halfPfiiiiiiiiii)
        .other          _Z23conv2d_transpose_kernelPKfPK6__halfPfiiiiiiiiii,@"STO_CUDA_ENTRY STV_DEFAULT"
_Z23conv2d_transpose_kernelPKfPK6__halfPfiiiiiiiiii:
.text._Z23conv2d_transpose_kernelPKfPK6__halfPfiiiiiiiiii:
[----:B------:R-:W-:Y:S01]  /*0000*/  LDC R1, c[0x0][0x37c] ;  /* 0x0000df00ff017b82 */ /* 0x000fe20000000800 */
[----:B------:R-:W0:Y:S07]  /*0010*/  S2R R2, SR_TID.X ;  /* 0x0000000000027919 */ /* 0x000e2e0000002100 */
[----:B------:R-:W1:Y:S08]  /*0020*/  LDC.64 R4, c[0x0][0x3a0] ;  /* 0x0000e800ff047b82 */ /* 0x000e700000000a00 */
[----:B------:R-:W2:Y:S08]  /*0030*/  LDC.64 R6, c[0x0][0x3b8] ;  /* 0x0000ee00ff067b82 */ /* 0x000eb00000000a00 */
[----:B------:R-:W0:Y:S08]  /*0040*/  S2UR UR4, SR_CTAID.X ;  /* 0x00000000000479c3 */ /* 0x000e300000002500 */
[----:B------:R-:W0:Y:S01]  /*0050*/  LDC R13, c[0x0][0x360] ;  /* 0x0000d800ff0d7b82 */ /* 0x000e220000000800 */
[----:B-1----:R-:W-:-:S04]  /*0060*/  IMAD R0, R5, R4, RZ ;  /* 0x0000000405007224 */ /* 0x002fc800078e02ff */
[----:B--2---:R-:W-:Y:S02]  /*0070*/  IMAD R12, R0, R6, RZ ;  /* 0x00000006000c7224 */ /* 0x004fe400078e02ff */
[----:B0-----:R-:W-:Y:S02]  /*0080*/  IMAD R13, R13, UR4, R2 ;  /* 0x000000040d0d7c24 */ /* 0x001fe4000f8e0202 */
[----:B------:R-:W-:-:S05]  /*0090*/  IMAD R2, R12, R7, RZ ;  /* 0x000000070c027224 */ /* 0x000fca00078e02ff */
[----:B------:R-:W-:-:S13]  /*00a0*/  ISETP.GE.AND P0, PT, R13, R2, PT ;  /* 0x000000020d00720c */ /* 0x000fda0003f06270 */
[----:B------:R-:W-:Y:S05]  /*00b0*/  @P0 EXIT ;  /* 0x000000000000094d */ /* 0x000fea0003800000 */
[----:B------:R-:W-:Y:S01]  /*00c0*/  IABS R8, R4 ;  /* 0x0000000400087213 */ /* 0x000fe20000000000 */
[----:B------:R-:W0:Y:S01]  /*00d0*/  LDCU UR5, c[0x0][0x3ac] ;  /* 0x00007580ff0577ac */ /* 0x000e220008000800 */
[----:B------:R-:W-:Y:S02]  /*00e0*/  IABS R9, R0 ;  /* 0x0000000000097213 */ /* 0x000fe40000000000 */
[----:B------:R-:W1:Y:S01]  /*00f0*/  I2F.RP R14, R8 ;  /* 0x00000008000e7306 */ /* 0x000e620000209400 */
[----:B------:R-:W-:Y:S01]  /*0100*/  IABS R7, R5 ;  /* 0x0000000500077213 */ /* 0x000fe20000000000 */
[----:B------:R-:W2:Y:S01]  /*0110*/  LDCU UR4, c[0x0][0x3b4] ;  /* 0x00007680ff0477ac */ /* 0x000ea20008000800 */
[----:B------:R-:W-:Y:S02]  /*0120*/  IABS R19, R12 ;  /* 0x0000000c00137213 */ /* 0x000fe40000000000 */
[----:B------:R-:W-:Y:S01]  /*0130*/  IABS R20, R0 ;  /* 0x0000000000147213 */ /* 0x000fe20000000000 */
[----:B------:R-:W3:Y:S02]  /*0140*/  LDCU.64 UR10, c[0x0][0x358] ;  /* 0x00006b00ff0a77ac */ /* 0x000ee40008000a00 */
[----:B------:R-:W4:Y:S01]  /*0150*/  I2F.RP R15, R9 ;  /* 0x00000009000f7306 */ /* 0x000f220000209400 */
[----:B------:R-:W-:Y:S01]  /*0160*/  IADD3 R20, PT, PT, RZ, -R20, RZ ;  /* 0x80000014ff147210 */ /* 0x000fe20007ffe0ff */
[----:B0-----:R-:W-:-:S06]  /*0170*/  UISETP.GE.AND UP0, UPT, UR5, 0x1, UPT ;  /* 0x000000010500788c */ /* 0x001fcc000bf06270 */
[----:B-1----:R-:W0:Y:S01]  /*0180*/  MUFU.RCP R14, R14 ;  /* 0x0000000e000e7308 */ /* 0x002e220000001000 */
[----:B--2---:R-:W-:-:S07]  /*0190*/  UISETP.LT.OR UP0, UPT, UR4, 0x1, !UP0 ;  /* 0x000000010400788c */ /* 0x004fce000c701670 */
[----:B----4-:R-:W1:Y:S08]  /*01a0*/  MUFU.RCP R15, R15 ;  /* 0x0000000f000f7308 */ /* 0x010e700000001000 */
[----:B------:R-:W-:Y:S01]  /*01b0*/  I2F.RP R18, R7 ;  /* 0x0000000700127306 */ /* 0x000fe20000209400 */
[----:B0-----:R-:W-:Y:S01]  /*01c0*/  VIADD R10, R14, 0xffffffe ;  /* 0x0ffffffe0e0a7836 */ /* 0x001fe20000000000 */
[----:B------:R-:W-:-:S06]  /*01d0*/  IABS R14, R6 ;  /* 0x00000006000e7213 */ /* 0x000fcc0000000000 */
[----:B------:R0:W2:Y:S01]  /*01e0*/  F2I.FTZ.U32.TRUNC.NTZ R11, R10 ;  /* 0x0000000a000b7305 */ /* 0x0000a2000021f000 */
[----:B-1----:R-:W-:-:S07]  /*01f0*/  VIADD R2, R15, 0xffffffe ;  /* 0x0ffffffe0f027836 */ /* 0x002fce0000000000 */
[----:B------:R-:W1:Y:S01]  /*0200*/  F2I.FTZ.U32.TRUNC.NTZ R3, R2 ;  /* 0x0000000200037305 */ /* 0x000e62000021f000 */
[----:B0-----:R-:W-:Y:S02]  /*0210*/  IMAD.MOV.U32 R10, RZ, RZ, RZ ;  /* 0x000000ffff0a7224 */ /* 0x001fe400078e00ff */
[----:B--2---:R-:W-:-:S05]  /*0220*/  IMAD.MOV R17, RZ, RZ, -R11 ;  /* 0x000000ffff117224 */ /* 0x004fca00078e0a0b */
[----:B------:R-:W0:Y:S01]  /*0230*/  I2F.RP R16, R14 ;  /* 0x0000000e00107306 */ /* 0x000e220000209400 */
[----:B------:R-:W-:Y:S01]  /*0240*/  IMAD R15, R17, R8, RZ ;  /* 0x00000008110f7224 */ /* 0x000fe200078e02ff */
[----:B-1----:R-:W-:-:S03]  /*0250*/  IADD3 R2, PT, PT, RZ, -R3, RZ ;  /* 0x80000003ff027210 */ /* 0x002fc60007ffe0ff */
[----:B------:R-:W-:-:S03]  /*0260*/  IMAD.HI.U32 R10, R11, R15, R10 ;  /* 0x0000000f0b0a7227 */ /* 0x000fc600078e000a */
[----:B------:R-:W1:Y:S01]  /*0270*/  MUFU.RCP R18, R18 ;  /* 0x0000001200127308 */ /* 0x000e620000001000 */
[----:B------:R-:W-:Y:S02]  /*0280*/  IMAD R17, R2, R9, RZ ;  /* 0x0000000902117224 */ /* 0x000fe400078e02ff */
[----:B------:R-:W-:Y:S01]  /*0290*/  IMAD.MOV.U32 R15, RZ, RZ, R19 ;  /* 0x000000ffff0f7224 */ /* 0x000fe200078e0013 */
[----:B------:R-:W-:Y:S01]  /*02a0*/  IABS R19, R13 ;  /* 0x0000000d00137213 */ /* 0x000fe20000000000 */
[----:B------:R-:W-:-:S03]  /*02b0*/  IMAD.MOV.U32 R2, RZ, RZ, RZ ;  /* 0x000000ffff027224 */ /* 0x000fc600078e00ff */
[----:B0-----:R-:W0:Y:S01]  /*02c0*/  MUFU.RCP R16, R16 ;  /* 0x0000001000107308 */ /* 0x001e220000001000 */
[----:B------:R-:W-:-:S04]  /*02d0*/  IMAD.HI.U32 R2, R3, R17, R2 ;  /* 0x0000001103027227 */ /* 0x000fc800078e0002 */
[----:B------:R-:W-:-:S03]  /*02e0*/  IMAD.MOV.U32 R17, RZ, RZ, R19 ;  /* 0x000000ffff117224 */ /* 0x000fc600078e0013 */
[----:B------:R-:W2:Y:S01]  /*02f0*/  I2F.RP R11, R15 ;  /* 0x0000000f000b7306 */ /* 0x000ea20000209400 */
[----:B-1----:R-:W-:Y:S01]  /*0300*/  VIADD R3, R18, 0xffffffe ;  /* 0x0ffffffe12037836 */ /* 0x002fe20000000000 */
[----:B------:R-:W-:Y:S01]  /*0310*/  LOP3.LUT R18, R13, R4, RZ, 0x3c, !PT ;  /* 0x000000040d127212 */ /* 0x000fe200078e3cff */
[----:B------:R-:W-:-:S03]  /*0320*/  IMAD.HI.U32 R2, R2, R17, RZ ;  /* 0x0000001102027227 */ /* 0x000fc600078e00ff */
[----:B------:R-:W-:Y:S01]  /*0330*/  ISETP.GE.AND P0, PT, R18, RZ, PT ;  /* 0x000000ff1200720c */ /* 0x000fe20003f06270 */
[----:B------:R-:W-:Y:S01]  /*0340*/  IMAD.HI.U32 R10, R10, R17, RZ ;  /* 0x000000110a0a7227 */ /* 0x000fe200078e00ff */
[----:B------:R-:W-:Y:S03]  /*0350*/  F2I.FTZ.U32.TRUNC.NTZ R3, R3 ;  /* 0x0000000300037305 */ /* 0x000fe6000021f000 */
[--C-:B------:R-:W-:Y:S02]  /*0360*/  IMAD R20, R2, R20, R17.reuse ;  /* 0x0000001402147224 */ /* 0x100fe400078e0211 */
[----:B------:R-:W-:Y:S02]  /*0370*/  IMAD.MOV R19, RZ, RZ, -R10 ;  /* 0x000000ffff137224 */ /* 0x000fe400078e0a0a */
[----:B0-----:R-:W-:Y:S01]  /*0380*/  VIADD R21, R16, 0xffffffe ;  /* 0x0ffffffe10157836 */ /* 0x001fe20000000000 */
[----:B------:R-:W-:Y:S01]  /*0390*/  ISETP.GT.U32.AND P1, PT, R9, R20, PT ;  /* 0x000000140900720c */ /* 0x000fe20003f24070 */
[----:B------:R-:W-:Y:S01]  /*03a0*/  IMAD R19, R8, R19, R17 ;  /* 0x0000001308137224 */ /* 0x000fe200078e0211 */
[----:B--2---:R-:W0:Y:S01]  /*03b0*/  MUFU.RCP R11, R11 ;  /* 0x0000000b000b7308 */ /* 0x004e220000001000 */
[----:B------:R-:W-:-:S03]  /*03c0*/  LOP3.LUT R16, R13, R0, RZ, 0x3c, !PT ;  /* 0x000000000d107212 */ /* 0x000fc600078e3cff */
[----:B------:R-:W-:Y:S02]  /*03d0*/  ISETP.GT.U32.AND P4, PT, R8, R19, PT ;  /* 0x000000130800720c */ /* 0x000fe40003f84070 */
[----:B------:R-:W-:-:S05]  /*03e0*/  ISETP.GE.AND P2, PT, R16, RZ, PT ;  /* 0x000000ff1000720c */ /* 0x000fca0003f46270 */
[-C--:B------:R-:W-:Y:S01]  /*03f0*/  @!P1 IADD3 R20, PT, PT, R20, -R9.reuse, RZ ;  /* 0x8000000914149210 */ /* 0x080fe20007ffe0ff */
[----:B------:R-:W-:Y:S01]  /*0400*/  @!P1 VIADD R2, R2, 0x1 ;  /* 0x0000000102029836 */ /* 0x000fe20000000000 */
[----:B------:R-:W-:Y:S02]  /*0410*/  ISETP.NE.AND P1, PT, R0, RZ, PT ;  /* 0x000000ff0000720c */ /* 0x000fe40003f25270 */
[----:B------:R-:W-:Y:S02]  /*0420*/  ISETP.GE.U32.AND P5, PT, R20, R9, PT ;  /* 0x000000091400720c */ /* 0x000fe40003fa6070 */
[----:B------:R-:W-:Y:S01]  /*0430*/  @!P4 IMAD.IADD R19, R19, 0x1, -R8 ;  /* 0x000000011313c824 */ /* 0x000fe200078e0a08 */
[----:B------:R-:W1:Y:S01]  /*0440*/  F2I.FTZ.U32.TRUNC.NTZ R9, R21 ;  /* 0x0000001500097305 */ /* 0x000e62000021f000 */
[----:B0-----:R-:W-:Y:S02]  /*0450*/  VIADD R11, R11, 0xffffffe ;  /* 0x0ffffffe0b0b7836 */ /* 0x001fe40000000000 */
[----:B------:R-:W-:Y:S01]  /*0460*/  @!P4 VIADD R10, R10, 0x1 ;  /* 0x000000010a0ac836 */ /* 0x000fe20000000000 */
[----:B------:R-:W-:-:S02]  /*0470*/  ISETP.GE.U32.AND P3, PT, R19, R8, PT ;  /* 0x000000081300720c */ /* 0x000fc40003f66070 */
[----:B------:R-:W-:Y:S02]  /*0480*/  IADD3 R8, PT, PT, RZ, -R3, RZ ;  /* 0x80000003ff087210 */ /* 0x000fe40007ffe0ff */
[----:B------:R-:W0:Y:S01]  /*0490*/  F2I.FTZ.U32.TRUNC.NTZ R11, R11 ;  /* 0x0000000b000b7305 */ /* 0x000e22000021f000 */
[----:B------:R-:W-:Y:S01]  /*04a0*/  ISETP.NE.AND P4, PT, R4, RZ, PT ;  /* 0x000000ff0400720c */ /* 0x000fe20003f85270 */
[----:B------:R-:W-:Y:S02]  /*04b0*/  @P5 VIADD R2, R2, 0x1 ;  /* 0x0000000102025836 */ /* 0x000fe40000000000 */
[----:B------:R-:W-:Y:S02]  /*04c0*/  IMAD R19, R8, R7, RZ ;  /* 0x0000000708137224 */ /* 0x000fe400078e02ff */
[----:B------:R-:W-:Y:S01]  /*04d0*/  IMAD.MOV.U32 R18, RZ, RZ, R2 ;  /* 0x000000ffff127224 */ /* 0x000fe200078e0002 */
[----:B-1----:R-:W-:Y:S01]  /*04e0*/  IADD3 R20, PT, PT, RZ, -R9, RZ ;  /* 0x80000009ff147210 */ /* 0x002fe20007ffe0ff */
[----:B------:R-:W-:-:S02]  /*04f0*/  IMAD.MOV.U32 R2, RZ, RZ, RZ ;  /* 0x000000ffff027224 */ /* 0x000fc400078e00ff */
[----:B------:R-:W-:Y:S01]  /*0500*/  @P3 VIADD R10, R10, 0x1 ;  /* 0x000000010a0a3836 */ /* 0x000fe20000000000 */
[----:B------:R-:W-:Y:S01]  /*0510*/  @!P2 IADD3 R18, PT, PT, -R18, RZ, RZ ;  /* 0x000000ff1212a210 */ /* 0x000fe20007ffe1ff */
[----:B------:R-:W-:Y:S01]  /*0520*/  IMAD.HI.U32 R2, R3, R19, R2 ;  /* 0x0000001303027227 */ /* 0x000fe200078e0002 */
[----:B------:R-:W-:-:S03]  /*0530*/  @!P1 LOP3.LUT R18, RZ, R0, RZ, 0x33, !PT ;  /* 0x00000000ff129212 */ /* 0x000fc600078e33ff */
[----:B------:R-:W-:Y:S01]  /*0540*/  IMAD.MOV.U32 R3, RZ, RZ, R20 ;  /* 0x000000ffff037224 */ /* 0x000fe200078e0014 */
[----:B------:R-:W-:Y:S01]  /*0550*/  IABS R0, R18 ;  /* 0x0000001200007213 */ /* 0x000fe20000000000 */
[----:B------:R-:W-:Y:S01]  /*0560*/  IMAD.MOV.U32 R16, RZ, RZ, R10 ;  /* 0x000000ffff107224 */ /* 0x000fe200078e000a */
[----:B0-----:R-:W-:Y:S01]  /*0570*/  IADD3 R10, PT, PT, RZ, -R11, RZ ;  /* 0x8000000bff0a7210 */ /* 0x001fe20007ffe0ff */
[----:B------:R-:W-:Y:S01]  /*0580*/  IMAD.MOV.U32 R8, RZ, RZ, RZ ;  /* 0x000000ffff087224 */ /* 0x000fe200078e00ff */
[----:B------:R-:W-:Y:S01]  /*0590*/  ISETP.GE.AND P2, PT, R18, RZ, PT ;  /* 0x000000ff1200720c */ /* 0x000fe20003f46270 */
[----:B------:R-:W-:Y:S02]  /*05a0*/  IMAD R3, R3, R14, RZ ;  /* 0x0000000e03037224 */ /* 0x000fe400078e02ff */
[----:B------:R-:W-:Y:S01]  /*05b0*/  @!P0 IMAD.MOV R16, RZ, RZ, -R16 ;  /* 0x000000ffff108224 */ /* 0x000fe200078e0a10 */
[----:B------:R-:W-:Y:S01]  /*05c0*/  @!P4 LOP3.LUT R16, RZ, R4, RZ, 0x33, !PT ;  /* 0x00000004ff10c212 */ /* 0x000fe200078e33ff */
[----:B------:R-:W-:-:S02]  /*05d0*/  IMAD R19, R10, R15, RZ ;  /* 0x0000000f0a137224 */ /* 0x000fc400078e02ff */
[----:B------:R-:W-:Y:S01]  /*05e0*/  IMAD.HI.U32 R8, R9, R3, R8 ;  /* 0x0000000309087227 */ /* 0x000fe200078e0008 */
[----:B------:R-:W-:-:S03]  /*05f0*/  IABS R3, R16 ;  /* 0x0000001000037213 */ /* 0x000fc60000000000 */
[----:B------:R-:W-:Y:S02]  /*0600*/  IMAD.MOV.U32 R10, RZ, RZ, RZ ;  /* 0x000000ffff0a7224 */ /* 0x000fe400078e00ff */
[----:B------:R-:W-:Y:S01]  /*0610*/  IMAD.MOV.U32 R9, RZ, RZ, R0 ;  /* 0x000000ffff097224 */ /* 0x000fe200078e0000 */
[----:B------:R-:W-:Y:S01]  /*0620*/  IABS R0, R12 ;  /* 0x0000000c00007213 */ /* 0x000fe20000000000 */
[----:B------:R-:W-:-:S03]  /*0630*/  IMAD.HI.U32 R10, R11, R19, R10 ;  /* 0x000000130b0a7227 */ /* 0x000fc600078e000a */
[----:B------:R-:W-:Y:S01]  /*0640*/  IADD3 R11, PT, PT, RZ, -R0, RZ ;  /* 0x80000000ff0b7210 */ /* 0x000fe20007ffe0ff */
[----:B------:R-:W-:-:S04]  /*0650*/  IMAD.HI.U32 R8, R8, R9, RZ ;  /* 0x0000000908087227 */ /* 0x000fc800078e00ff */
[----:B------:R-:W-:-:S04]  /*0660*/  IMAD.HI.U32 R2, R2, R3, RZ ;  /* 0x0000000302027227 */ /* 0x000fc800078e00ff */
[----:B------:R-:W-:Y:S02]  /*0670*/  IMAD.MOV R8, RZ, RZ, -R8 ;  /* 0x000000ffff087224 */ /* 0x000fe400078e0a08 */
[----:B------:R-:W-:-:S04]  /*0680*/  IMAD.HI.U32 R0, R10, R17, RZ ;  /* 0x000000110a007227 */ /* 0x000fc800078e00ff */
[----:B------:R-:W-:Y:S02]  /*0690*/  IMAD.MOV R10, RZ, RZ, -R2 ;  /* 0x000000ffff0a7224 */ /* 0x000fe400078e0a02 */
[----:B------:R-:W-:Y:S02]  /*06a0*/  IMAD R2, R14, R8, R9 ;  /* 0x000000080e027224 */ /* 0x000fe400078e0209 */
[----:B------:R-:W-:Y:S02]  /*06b0*/  IMAD R8, R0, R11, R17 ;  /* 0x0000000b00087224 */ /* 0x000fe400078e0211 */
[----:B------:R-:W-:Y:S01]  /*06c0*/  IMAD R3, R7, R10, R3 ;  /* 0x0000000a07037224 */ /* 0x000fe200078e0203 */
[----:B------:R-:W-:Y:S02]  /*06d0*/  ISETP.GT.U32.AND P1, PT, R14, R2, PT ;  /* 0x000000020e00720c */ /* 0x000fe40003f24070 */
[----:B------:R-:W-:Y:S02]  /*06e0*/  ISETP.GT.U32.AND P3, PT, R15, R8, PT ;  /* 0x000000080f00720c */ /* 0x000fe40003f64070 */
[----:B------:R-:W-:-:S09]  /*06f0*/  ISETP.GT.U32.AND P0, PT, R7, R3, PT ;  /* 0x000000030700720c */ /* 0x000fd20003f04070 */
[----:B------:R-:W-:Y:S02]  /*0700*/  @!P1 IMAD.IADD R2, R2, 0x1, -R14 ;  /* 0x0000000102029824 */ /* 0x000fe400078e0a0e */
[-C--:B------:R-:W-:Y:S01]  /*0710*/  @!P3 IADD3 R8, PT, PT, R8, -R15.reuse, RZ ;  /* 0x8000000f0808b210 */ /* 0x080fe20007ffe0ff */
[----:B------:R-:W-:Y:S01]  /*0720*/  @!P3 VIADD R0, R0, 0x1 ;  /* 0x000000010000b836 */ /* 0x000fe20000000000 */
[----:B------:R-:W-:Y:S01]  /*0730*/  ISETP.NE.AND P3, PT, R12, RZ, PT ;  /* 0x000000ff0c00720c */ /* 0x000fe20003f65270 */
[----:B------:R-:W-:Y:S01]  /*0740*/  @!P0 IMAD.IADD R3, R3, 0x1, -R7 ;  /* 0x0000000103038824 */ /* 0x000fe200078e0a07 */
[----:B------:R-:W-:Y:S02]  /*0750*/  ISETP.GE.U32.AND P4, PT, R8, R15, PT ;  /* 0x0000000f0800720c */ /* 0x000fe40003f86070 */
[----:B------:R-:W-:Y:S02]  /*0760*/  ISETP.GT.U32.AND P5, PT, R14, R2, PT ;  /* 0x000000020e00720c */ /* 0x000fe40003fa4070 */
[----:B------:R-:W-:-:S02]  /*0770*/  ISETP.GT.U32.AND P0, PT, R7, R3, PT ;  /* 0x000000030700720c */ /* 0x000fc40003f04070 */
[----:B------:R-:W-:-:S04]  /*0780*/  LOP3.LUT R8, R13, R12, RZ, 0x3c, !PT ;  /* 0x0000000c0d087212 */ /* 0x000fc800078e3cff */
[----:B------:R-:W-:-:S03]  /*0790*/  ISETP.GE.AND P1, PT, R8, RZ, PT ;  /* 0x000000ff0800720c */ /* 0x000fc60003f26270 */
[----:B------:R-:W-:Y:S02]  /*07a0*/  @P4 IADD3 R0, PT, PT, R0, 0x1, RZ ;  /* 0x0000000100004810 */ /* 0x000fe40007ffe0ff */
[----:B------:R-:W-:Y:S01]  /*07b0*/  ISETP.GE.AND P4, PT, R16, RZ, PT ;  /* 0x000000ff1000720c */ /* 0x000fe20003f86270 */
[----:B------:R-:W-:Y:S01]  /*07c0*/  @!P5 IMAD.IADD R2, R2, 0x1, -R14 ;  /* 0x000000010202d824 */ /* 0x000fe200078e0a0e */
[----:B------:R-:W-:Y:S01]  /*07d0*/  ISETP.NE.AND P5, PT, R6, RZ, PT ;  /* 0x000000ff0600720c */ /* 0x000fe20003fa5270 */
[----:B------:R-:W-:Y:S01]  /*07e0*/  @!P0 IMAD.IADD R3, R3, 0x1, -R7 ;  /* 0x0000000103038824 */ /* 0x000fe200078e0a07 */
[----:B------:R-:W-:Y:S01]  /*07f0*/  ISETP.NE.AND P0, PT, R5, RZ, PT ;  /* 0x000000ff0500720c */ /* 0x000fe20003f05270 */
[----:B------:R-:W-:Y:S01]  /*0800*/  IMAD.MOV R16, RZ, RZ, -R16 ;  /* 0x000000ffff107224 */ /* 0x000fe200078e0a10 */
[----:B------:R-:W-:Y:S02]  /*0810*/  @!P2 IADD3 R2, PT, PT, -R2, RZ, RZ ;  /* 0x000000ff0202a210 */ /* 0x000fe40007ffe1ff */
[----:B------:R-:W-:Y:S01]  /*0820*/  @!P1 IMAD.MOV R0, RZ, RZ, -R0 ;  /* 0x000000ffff009224 */ /* 0x000fe200078e0a00 */
[----:B------:R-:W-:Y:S01]  /*0830*/  @!P3 LOP3.LUT R0, RZ, R12, RZ, 0x33, !PT ;  /* 0x0000000cff00b212 */ /* 0x000fe200078e33ff */
[----:B------:R-:W-:-:S03]  /*0840*/  IMAD R4, R4, R16, R13 ;  /* 0x0000001004047224 */ /* 0x000fc600078e020d */
[----:B------:R-:W-:Y:S02]  /*0850*/  @!P4 IMAD.MOV R3, RZ, RZ, -R3 ;  /* 0x000000ffff03c224 */ /* 0x000fe400078e0a03 */
[----:B------:R-:W-:Y:S02]  /*0860*/  @!P5 LOP3.LUT R2, RZ, R6, RZ, 0x33, !PT ;  /* 0x00000006ff02d212 */ /* 0x000fe400078e33ff */
[----:B------:R-:W-:Y:S01]  /*0870*/  @!P0 LOP3.LUT R3, RZ, R5, RZ, 0x33, !PT ;  /* 0x00000005ff038212 */ /* 0x000fe200078e33ff */
[----:B------:R-:W-:Y:S01]  /*0880*/  IMAD.MOV.U32 R5, RZ, RZ, RZ ;  /* 0x000000ffff057224 */ /* 0x000fe200078e00ff */
[----:B---3--:R-:W-:Y:S06]  /*0890*/  BRA.U UP0, `(.L_x_0) ;  /* 0x0000001900887547 */ /* 0x008fec000b800000 */
[----:B------:R-:W0:Y:S01]  /*08a0*/  LDCU UR6, c[0x0][0x3a8] ;  /* 0x00007500ff0677ac */ /* 0x000e220008000800 */
[----:B------:R-:W-:Y:S01]  /*08b0*/  IMAD.MOV.U32 R5, RZ, RZ, RZ ;  /* 0x000000ffff057224 */ /* 0x000fe200078e00ff */
[----:B------:R-:W-:Y:S01]  /*08c0*/  UMOV UR4, URZ ;  /* 0x000000ff00047c82 */ /* 0x000fe20008000000 */
[----:B0-----:R-:W-:Y:S02]  /*08d0*/  ULOP3.LUT UR7, UR6, 0x3, URZ, 0xc0, !UPT ;  /* 0x0000000306077892 */ /* 0x001fe4000f8ec0ff */
[----:B------:R-:W-:-:S12]  /*08e0*/  ULOP3.LUT UR6, UR6, 0x7ffffffc, URZ, 0xc0, !UPT ;  /* 0x7ffffffc06067892 */ /* 0x000fd8000f8ec0ff */
.L_x_18:
[----:B0-----:R-:W0:Y:S01]  /*08f0*/  LDC R7, c[0x0][0x3b8] ;  /* 0x0000ee00ff077b82 */ /* 0x001e220000000800 */
[----:B------:R-:W-:-:S07]  /*0900*/  UMOV UR5, URZ ;  /* 0x000000ff00057c82 */ /* 0x000fce0008000000 */
[----:B-1----:R-:W1:Y:S01]  /*0910*/  LDC R9, c[0x0][0x3b4] ;  /* 0x0000ed00ff097b82 */ /* 0x002e620000000800 */
[----:B0-----:R-:W-:Y:S02]  /*0920*/  IMAD R6, R7, UR4, R2 ;  /* 0x0000000407067c24 */ /* 0x001fe4000f8e0202 */
[----:B-1----:R-:W-:Y:S01]  /*0930*/  IMAD R7, R0, R9, UR4 ;  /* 0x0000000400077e24 */ /* 0x002fe2000f8e0209 */
[----:B------:R-:W-:-:S06]  /*0940*/  UIADD3 UR4, UPT, UPT, UR4, 0x1, URZ ;  /* 0x0000000104047890 */ /* 0x000fcc000fffe0ff */
[----:B------:R-:W-:-:S13]  /*0950*/  ISETP.NE.AND P1, PT, R9, UR4, PT ;  /* 0x0000000409007c0c */ /* 0x000fda000bf25270 */
.L_x_17:
[----:B0-----:R-:W-:Y:S01]  /*0960*/  IADD3 R10, PT, PT, R3, -UR5, RZ ;  /* 0x80000005030a7c10 */ /* 0x001fe2000fffe0ff */
[----:B------:R-:W-:Y:S03]  /*0970*/  BSSY.RECONVERGENT B0, `(.L_x_1) ;  /* 0x000018f000007945 */ /* 0x000fe60003800200 */
[----:B------:R-:W-:-:S13]  /*0980*/  ISETP.GE.AND P0, PT, R10, RZ, PT ;  /* 0x000000ff0a00720c */ /* 0x000fda0003f06270 */
[----:B-1----:R-:W-:Y:S05]  /*0990*/  @!P0 BRA `(.L_x_2) ;  /* 0x0000001800308947 */ /* 0x002fea0003800000 */
[----:B------:R-:W0:Y:S01]  /*09a0*/  LDC R11, c[0x0][0x3b0] ;  /* 0x0000ec00ff0b7b82 */ /* 0x000e220000000800 */
[----:B------:R-:W-:Y:S02]  /*09b0*/  ISETP.GE.AND P3, PT, R10, RZ, PT ;  /* 0x000000ff0a00720c */ /* 0x000fe40003f66270 */
[----:B0-----:R-:W-:-:S04]  /*09c0*/  IABS R15, R11 ;  /* 0x0000000b000f7213 */ /* 0x001fc80000000000 */
[----:B------:R-:W0:Y:S08]  /*09d0*/  I2F.RP R12, R15 ;  /* 0x0000000f000c7306 */ /* 0x000e300000209400 */
[----:B0-----:R-:W0:Y:S02]  /*09e0*/  MUFU.RCP R12, R12 ;  /* 0x0000000c000c7308 */ /* 0x001e240000001000 */
[----:B0-----:R-:W-:-:S06]  /*09f0*/  VIADD R8, R12, 0xffffffe ;  /* 0x0ffffffe0c087836 */ /* 0x001fcc0000000000 */
[----:B------:R0:W1:Y:S02]  /*0a00*/  F2I.FTZ.U32.TRUNC.NTZ R9, R8 ;  /* 0x0000000800097305 */ /* 0x000064000021f000 */
[----:B0-----:R-:W-:Y:S02]  /*0a10*/  IMAD.MOV.U32 R8, RZ, RZ, RZ ;  /* 0x000000ffff087224 */ /* 0x001fe400078e00ff */
[----:B-1----:R-:W-:-:S04]  /*0a20*/  IMAD.MOV R14, RZ, RZ, -R9 ;  /* 0x000000ffff0e7224 */ /* 0x002fc800078e0a09 */
[----:B------:R-:W-:Y:S01]  /*0a30*/  IMAD R13, R14, R15, RZ ;  /* 0x0000000f0e0d7224 */ /* 0x000fe200078e02ff */
[----:B------:R-:W-:-:S03]  /*0a40*/  IABS R14, R10 ;  /* 0x0000000a000e7213 */ /* 0x000fc60000000000 */
[----:B------:R-:W-:Y:S01]  /*0a50*/  IMAD.HI.U32 R9, R9, R13, R8 ;  /* 0x0000000d09097227 */ /* 0x000fe200078e0008 */
[----:B------:R-:W-:-:S05]  /*0a60*/  LOP3.LUT R8, RZ, R11, RZ, 0x33, !PT ;  /* 0x0000000bff087212 */ /* 0x000fca00078e33ff */
[----:B------:R-:W-:-:S05]  /*0a70*/  IMAD.HI.U32 R9, R9, R14, RZ ;  /* 0x0000000e09097227 */ /* 0x000fca00078e00ff */
[----:B------:R-:W-:-:S05]  /*0a80*/  IADD3 R12, PT, PT, -R9, RZ, RZ ;  /* 0x000000ff090c7210 */ /* 0x000fca0007ffe1ff */
[----:B------:R-:W-:-:S05]  /*0a90*/  IMAD R12, R15, R12, R14 ;  /* 0x0000000c0f0c7224 */ /* 0x000fca00078e020e */
[----:B------:R-:W-:-:S13]  /*0aa0*/  ISETP.GT.U32.AND P0, PT, R15, R12, PT ;  /* 0x0000000c0f00720c */ /* 0x000fda0003f04070 */
[----:B------:R-:W-:-:S04]  /*0ab0*/  @!P0 IMAD.IADD R12, R12, 0x1, -R15 ;  /* 0x000000010c0c8824 */ /* 0x000fc800078e0a0f */
[----:B------:R-:W-:Y:S01]  /*0ac0*/  IMAD.IADD R13, R12, 0x1, -R15 ;  /* 0x000000010c0d7824 */ /* 0x000fe200078e0a0f */
[----:B------:R-:W-:-:S04]  /*0ad0*/  ISETP.GT.U32.AND P2, PT, R15, R12, PT ;  /* 0x0000000c0f00720c */ /* 0x000fc80003f44070 */
[----:B------:R-:W-:Y:S02]  /*0ae0*/  SEL R13, R13, R12, !P2 ;  /* 0x0000000c0d0d7207 */ /* 0x000fe40005000000 */
[----:B------:R-:W-:-:S03]  /*0af0*/  ISETP.NE.AND P2, PT, R11, RZ, PT ;  /* 0x000000ff0b00720c */ /* 0x000fc60003f45270 */
[----:B------:R-:W-:-:S05]  /*0b00*/  @!P3 IMAD.MOV R13, RZ, RZ, -R13 ;  /* 0x000000ffff0db224 */ /* 0x000fca00078e0a0d */
[----:B------:R-:W-:-:S04]  /*0b10*/  SEL R13, R8, R13, !P2 ;  /* 0x0000000d080d7207 */ /* 0x000fc80005000000 */
[----:B------:R-:W-:-:S13]  /*0b20*/  ISETP.NE.AND P3, PT, R13, RZ, PT ;  /* 0x000000ff0d00720c */ /* 0x000fda0003f65270 */
[----:B------:R-:W-:Y:S05]  /*0b30*/  @P3 BRA `(.L_x_2) ;  /* 0x0000001400c83947 */ /* 0x000fea0003800000 */
[----:B------:R-:W0:Y:S01]  /*0b40*/  LDC R14, c[0x0][0x3a8] ;  /* 0x0000ea00ff0e7b82 */ /* 0x000e220000000800 */
[----:B------:R-:W-:Y:S02]  /*0b50*/  ISETP.GE.U32.AND P3, PT, R12, R15, PT ;  /* 0x0000000f0c00720c */ /* 0x000fe40003f66070 */
[----:B------:R-:W-:Y:S02]  /*0b60*/  LOP3.LUT R10, R10, R11, RZ, 0x3c, !PT ;  /* 0x0000000b0a0a7212 */ /* 0x000fe400078e3cff */
[----:B------:R-:W-:Y:S02]  /*0b70*/  @!P0 IADD3 R9, PT, PT, R9, 0x1, RZ ;  /* 0x0000000109098810 */ /* 0x000fe40007ffe0ff */
[----:B------:R-:W-:Y:S01]  /*0b80*/  ISETP.GE.AND P4, PT, R10, RZ, PT ;  /* 0x000000ff0a00720c */ /* 0x000fe20003f86270 */
[----:B------:R-:W1:Y:S06]  /*0b90*/  LDC R12, c[0x0][0x39c] ;  /* 0x0000e700ff0c7b82 */ /* 0x000e6c0000000800 */
[----:B------:R-:W-:-:S06]  /*0ba0*/  @P3 VIADD R9, R9, 0x1 ;  /* 0x0000000109093836 */ /* 0x000fcc0000000000 */
[----:B------:R-:W-:Y:S01]  /*0bb0*/  @!P4 IMAD.MOV R9, RZ, RZ, -R9 ;  /* 0x000000ffff09c224 */ /* 0x000fe200078e0a09 */
[----:B0-----:R-:W-:-:S04]  /*0bc0*/  ISETP.GT.AND P0, PT, R14, RZ, PT ;  /* 0x000000ff0e00720c */ /* 0x001fc80003f04270 */
[----:B------:R-:W-:-:S04]  /*0bd0*/  SEL R11, R8, R9, !P2 ;  /* 0x00000009080b7207 */ /* 0x000fc80005000000 */
[----:B-1----:R-:W-:-:S13]  /*0be0*/  ISETP.LT.AND P0, PT, R11, R12, P0 ;  /* 0x0000000c0b00720c */ /* 0x002fda0000701270 */
[----:B------:R-:W-:Y:S05]  /*0bf0*/  @!P0 BRA `(.L_x_2) ;  /* 0x0000001400988947 */ /* 0x000fea0003800000 */
[----:B------:R-:W0:Y:S01]  /*0c00*/  LDC R9, c[0x0][0x3ac] ;  /* 0x0000eb00ff097b82 */ /* 0x000e220000000800 */
[----:B------:R-:W-:Y:S01]  /*0c10*/  ISETP.GE.U32.AND P0, PT, R14, 0x4, PT ;  /* 0x000000040e00780c */ /* 0x000fe20003f06070 */
[----:B------:R-:W-:Y:S02]  /*0c20*/  IMAD R8, R7, R12, R11 ;  /* 0x0000000c07087224 */ /* 0x000fe400078e020b */
[----:B------:R-:W-:Y:S02]  /*0c30*/  IMAD.MOV.U32 R13, RZ, RZ, RZ ;  /* 0x000000ffff0d7224 */ /* 0x000fe400078e00ff */
[----:B0-----:R-:W-:-:S04]  /*0c40*/  IMAD R9, R6, R9, UR5 ;  /* 0x0000000506097e24 */ /* 0x001fc8000f8e0209 */
[----:B------:R-:W-:-:S04]  /*0c50*/  IMAD R9, R9, R14, RZ ;  /* 0x0000000e09097224 */ /* 0x000fc800078e02ff */
[----:B------:R-:W-:Y:S05]  /*0c60*/  @!P0 BRA `(.L_x_3) ;  /* 0x0000000c00188947 */ /* 0x000fea0003800000 */
[----:B------:R-:W0:Y:S01]  /*0c70*/  LDC R10, c[0x0][0x3b0] ;  /* 0x0000ec00ff0a7b82 */ /* 0x000e220000000800 */
[----:B------:R-:W-:Y:S01]  /*0c80*/  UIADD3 UR8, UPT, UPT, -UR6, URZ, URZ ;  /* 0x000000ff06087290 */ /* 0x000fe2000fffe1ff */
[----:B------:R-:W-:Y:S01]  /*0c90*/  IADD3 R19, PT, PT, R4, -0x3, RZ ;  /* 0xfffffffd04137810 */ /* 0x000fe20007ffe0ff */
[----:B------:R-:W-:-:S04]  /*0ca0*/  IMAD.MOV.U32 R18, RZ, RZ, R9 ;  /* 0x000000ffff127224 */ /* 0x000fc800078e0009 */
[----:B------:R-:W-:Y:S01]  /*0cb0*/  IMAD.U32 R20, RZ, RZ, UR8 ;  /* 0x00000008ff147e24 */ /* 0x000fe2000f8e00ff */
[----:B------:R-:W1:Y:S06]  /*0cc0*/  LDC R11, c[0x0][0x398] ;  /* 0x0000e600ff0b7b82 */ /* 0x000e6c0000000800 */
.L_x_12:
[----:B--2---:R-:W2:Y:S01]  /*0cd0*/  LDC.64 R14, c[0x0][0x388] ;  /* 0x0000e200ff0e7b82 */ /* 0x004ea20000000a00 */
[C---:B------:R-:W-:Y:S01]  /*0ce0*/  IADD3 R17, PT, PT, R19.reuse, 0x3, RZ ;  /* 0x0000000313117810 */ /* 0x040fe20007ffe0ff */
[----:B------:R-:W-:Y:S01]  /*0cf0*/  VIADD R20, R20, 0x4 ;  /* 0x0000000414147836 */ /* 0x000fe20000000000 */
[----:B------:R-:W-:Y:S01]  /*0d00*/  BSSY.RECONVERGENT B1, `(.L_x_4) ;  /* 0x0000030000017945 */ /* 0x000fe20003800200 */
[----:B------:R-:W-:Y:S01]  /*0d10*/  VIADD R21, R19, 0x2 ;  /* 0x0000000213157836 */ /* 0x000fe20000000000 */
[----:B------:R-:W-:Y:S02]  /*0d20*/  ISETP.GE.AND P2, PT, R17, RZ, PT ;  /* 0x000000ff1100720c */ /* 0x000fe40003f46270 */
[----:B------:R-:W-:Y:S01]  /*0d30*/  ISETP.NE.AND P0, PT, R20, RZ, PT ;  /* 0x000000ff1400720c */ /* 0x000fe20003f05270 */
[----:B--2---:R-:W-:-:S10]  /*0d40*/  IMAD.WIDE R14, R18, 0x2, R14 ;  /* 0x00000002120e7825 */ /* 0x004fd400078e020e */
[----:B------:R-:W-:Y:S05]  /*0d50*/  @!P2 BRA `(.L_x_5) ;  /* 0x0000000000a8a947 */ /* 0x000fea0003800000 */
[----:B0-----:R-:W-:Y:S01]  /*0d60*/  IABS R16, R10 ;  /* 0x0000000a00107213 */ /* 0x001fe20000000000 */
[----:B------:R-:W-:Y:S01]  /*0d70*/  HFMA2 R12, -RZ, RZ, 0, 0 ;  /* 0x00000000ff0c7431 */ /* 0x000fe200000001ff */
[----:B------:R-:W-:Y:S02]  /*0d80*/  IABS R24, R17 ;  /* 0x0000001100187213 */ /* 0x000fe40000000000 */
[----:B------:R-:W0:Y:S01]  /*0d90*/  I2F.RP R22, R16 ;  /* 0x0000001000167306 */ /* 0x000e220000209400 */
[----:B------:R-:W-:-:S07]  /*0da0*/  ISETP.GE.AND P4, PT, R17, RZ, PT ;  /* 0x000000ff1100720c */ /* 0x000fce0003f86270 */
[----:B0-----:R-:W0:Y:S02]  /*0db0*/  MUFU.RCP R22, R22 ;  /* 0x0000001600167308 */ /* 0x001e240000001000 */
[----:B0-----:R-:W-:-:S06]  /*0dc0*/  VIADD R23, R22, 0xffffffe ;  /* 0x0ffffffe16177836 */ /* 0x001fcc0000000000 */
[----:B------:R0:W2:Y:S02]  /*0dd0*/  F2I.FTZ.U32.TRUNC.NTZ R13, R23 ;  /* 0x00000017000d7305 */ /* 0x0000a4000021f000 */
[----:B0-----:R-:W-:Y:S01]  /*0de0*/  LOP3.LUT R23, RZ, R10, RZ, 0x33, !PT ;  /* 0x0000000aff177212 */ /* 0x001fe200078e33ff */
[----:B--2---:R-:W-:-:S04]  /*0df0*/  IMAD.MOV R25, RZ, RZ, -R13 ;  /* 0x000000ffff197224 */ /* 0x004fc800078e0a0d */
[----:B------:R-:W-:-:S04]  /*0e00*/  IMAD R25, R25, R16, RZ ;  /* 0x0000001019197224 */ /* 0x000fc800078e02ff */
[----:B------:R-:W-:-:S04]  /*0e10*/  IMAD.HI.U32 R12, R13, R25, R12 ;  /* 0x000000190d0c7227 */ /* 0x000fc800078e000c */
[----:B------:R-:W-:-:S04]  /*0e20*/  IMAD.MOV.U32 R13, RZ, RZ, R24 ;  /* 0x000000ffff0d7224 */ /* 0x000fc800078e0018 */
[----:B------:R-:W-:-:S04]  /*0e30*/  IMAD.HI.U32 R12, R12, R13, RZ ;  /* 0x0000000d0c0c7227 */ /* 0x000fc800078e00ff */
[----:B------:R-:W-:-:S04]  /*0e40*/  IMAD.MOV R22, RZ, RZ, -R12 ;  /* 0x000000ffff167224 */ /* 0x000fc800078e0a0c */
[----:B------:R-:W-:-:S05]  /*0e50*/  IMAD R13, R16, R22, R13 ;  /* 0x00000016100d7224 */ /* 0x000fca00078e020d */
[----:B------:R-:W-:-:S13]  /*0e60*/  ISETP.GT.U32.AND P2, PT, R16, R13, PT ;  /* 0x0000000d1000720c */ /* 0x000fda0003f44070 */
[----:B------:R-:W-:-:S05]  /*0e70*/  @!P2 IMAD.IADD R13, R13, 0x1, -R16 ;  /* 0x000000010d0da824 */ /* 0x000fca00078e0a10 */
[----:B------:R-:W-:Y:S02]  /*0e80*/  ISETP.GT.U32.AND P3, PT, R16, R13, PT ;  /* 0x0000000d1000720c */ /* 0x000fe40003f64070 */
[----:B------:R-:W-:-:S04]  /*0e90*/  IADD3 R22, PT, PT, R13, -R16, RZ ;  /* 0x800000100d167210 */ /* 0x000fc80007ffe0ff */
[----:B------:R-:W-:Y:S02]  /*0ea0*/  SEL R22, R22, R13, !P3 ;  /* 0x0000000d16167207 */ /* 0x000fe40005800000 */
[----:B------:R-:W-:-:S03]  /*0eb0*/  ISETP.NE.AND P3, PT, R10, RZ, PT ;  /* 0x000000ff0a00720c */ /* 0x000fc60003f65270 */
[----:B------:R-:W-:-:S05]  /*0ec0*/  @!P4 IMAD.MOV R22, RZ, RZ, -R22 ;  /* 0x000000ffff16c224 */ /* 0x000fca00078e0a16 */
[----:B------:R-:W-:-:S04]  /*0ed0*/  SEL R22, R23, R22, !P3 ;  /* 0x0000001617167207 */ /* 0x000fc80005800000 */
[----:B------:R-:W-:-:S13]  /*0ee0*/  ISETP.NE.AND P4, PT, R22, RZ, PT ;  /* 0x000000ff1600720c */ /* 0x000fda0003f85270 */
[----:B------:R-:W-:Y:S05]  /*0ef0*/  @P4 BRA `(.L_x_5) ;  /* 0x0000000000404947 */ /* 0x000fea0003800000 */
[----:B------:R-:W-:Y:S01]  /*0f00*/  ISETP.GE.U32.AND P4, PT, R13, R16, PT ;  /* 0x000000100d00720c */ /* 0x000fe20003f86070 */
[----:B------:R-:W-:Y:S01]  /*0f10*/  @!P2 VIADD R12, R12, 0x1 ;  /* 0x000000010c0ca836 */ /* 0x000fe20000000000 */
[----:B------:R-:W-:-:S04]  /*0f20*/  LOP3.LUT R17, R17, R10, RZ, 0x3c, !PT ;  /* 0x0000000a11117212 */ /* 0x000fc800078e3cff */
[----:B------:R-:W-:-:S07]  /*0f30*/  ISETP.GE.AND P5, PT, R17, RZ, PT ;  /* 0x000000ff1100720c */ /* 0x000fce0003fa6270 */
[----:B------:R-:W-:-:S06]  /*0f40*/  @P4 VIADD R12, R12, 0x1 ;  /* 0x000000010c0c4836 */ /* 0x000fcc0000000000 */
[----:B------:R-:W-:-:S04]  /*0f50*/  @!P5 IADD3 R12, PT, PT, -R12, RZ, RZ ;  /* 0x000000ff0c0cd210 */ /* 0x000fc80007ffe1ff */
[----:B------:R-:W-:-:S04]  /*0f60*/  SEL R16, R23, R12, !P3 ;  /* 0x0000000c17107207 */ /* 0x000fc80005800000 */
[----:B-1----:R-:W-:-:S13]  /*0f70*/  ISETP.GE.AND P2, PT, R16, R11, PT ;  /* 0x0000000b1000720c */ /* 0x002fda0003f46270 */
[----:B------:R-:W-:Y:S05]  /*0f80*/  @P2 BRA `(.L_x_5) ;  /* 0x00000000001c2947 */ /* 0x000fea0003800000 */
[----:B------:R-:W0:Y:S01]  /*0f90*/  LDC.64 R12, c[0x0][0x380] ;  /* 0x0000e000ff0c7b82 */ /* 0x000e220000000a00 */
[----:B------:R-:W-:Y:S02]  /*0fa0*/  IMAD R17, R8, R11, R16 ;  /* 0x0000000b08117224 */ /* 0x000fe400078e0210 */
[----:B------:R-:W2:Y:S02]  /*0fb0*/  LDG.E.U16.CONSTANT R16, desc[UR10][R14.64] ;  /* 0x0000000a0e107981 */ /* 0x000ea4000c1e9500 */
[----:B0-----:R-:W-:-:S06]  /*0fc0*/  IMAD.WIDE R12, R17, 0x4, R12 ;  /* 0x00000004110c7825 */ /* 0x001fcc00078e020c */
[----:B------:R-:W3:Y:S01]  /*0fd0*/  LDG.E.CONSTANT R12, desc[UR10][R12.64] ;  /* 0x0000000a0c0c7981 */ /* 0x000ee2000c1e9900 */
[----:B--2---:R-:W-:-:S05]  /*0fe0*/  HADD2.F32 R16, -RZ, R16.H0_H0 ;  /* 0x20000010ff107230 */ /* 0x004fca0000004100 */
[----:B---3--:R-:W-:-:S07]  /*0ff0*/  FFMA R5, R12, R16, R5 ;  /* 0x000000100c057223 */ /* 0x008fce0000000005 */
.L_x_5:
[----:B------:R-:W-:Y:S05]  /*1000*/  BSYNC.RECONVERGENT B1 ;  /* 0x0000000000017941 */ /* 0x000fea0003800200 */
.L_x_4:
[----:B------:R-:W2:Y:S01]  /*1010*/  LDC.64 R12, c[0x0][0x380] ;  /* 0x0000e000ff0c7b82 */ /* 0x000ea20000000a00 */
[----:B------:R-:W-:Y:S01]  /*1020*/  ISETP.GE.AND P2, PT, R21, RZ, PT ;  /* 0x000000ff1500720c */ /* 0x000fe20003f46270 */
[----:B------:R-:W-:-:S12]  /*1030*/  BSSY.RECONVERGENT B1, `(.L_x_6) ;  /* 0x000002b000017945 */ /* 0x000fd80003800200 */
[----:B------:R-:W-:Y:S05]  /*1040*/  @!P2 BRA `(.L_x_7) ;  /* 0x0000000000a4a947 */ /* 0x000fea0003800000 */
[----:B0-----:R-:W-:Y:S01]  /*1050*/  IABS R22, R10 ;  /* 0x0000000a00167213 */ /* 0x001fe20000000000 */
[----:B------:R-:W-:Y:S01]  /*1060*/  IMAD.MOV.U32 R16, RZ, RZ, RZ ;  /* 0x000000ffff107224 */ /* 0x000fe200078e00ff */
[----:B------:R-:W-:Y:S02]  /*1070*/  IABS R26, R21 ;  /* 0x00000015001a7213 */ /* 0x000fe40000000000 */
[----:B------:R-:W0:Y:S01]  /*1080*/  I2F.RP R23, R22 ;  /* 0x0000001600177306 */ /* 0x000e220000209400 */
[----:B------:R-:W-:-:S07]  /*1090*/  ISETP.GE.AND P4, PT, R21, RZ, PT ;  /* 0x000000ff1500720c */ /* 0x000fce0003f86270 */
[----:B0-----:R-:W0:Y:S02]  /*10a0*/  MUFU.RCP R23, R23 ;  /* 0x0000001700177308 */ /* 0x001e240000001000 */
[----:B0-----:R-:W-:-:S06]  /*10b0*/  VIADD R24, R23, 0xffffffe ;  /* 0x0ffffffe17187836 */ /* 0x001fcc0000000000 */
[----:B------:R-:W0:Y:S02]  /*10c0*/  F2I.FTZ.U32.TRUNC.NTZ R17, R24 ;  /* 0x0000001800117305 */ /* 0x000e24000021f000 */
[----:B0-----:R-:W-:-:S04]  /*10d0*/  IMAD.MOV R25, RZ, RZ, -R17 ;  /* 0x000000ffff197224 */ /* 0x001fc800078e0a11 */
[----:B------:R-:W-:-:S04]  /*10e0*/  IMAD R25, R25, R22, RZ ;  /* 0x0000001619197224 */ /* 0x000fc800078e02ff */
[----:B------:R-:W-:Y:S01]  /*10f0*/  IMAD.HI.U32 R16, R17, R25, R16 ;  /* 0x0000001911107227 */ /* 0x000fe200078e0010 */
[----:B------:R-:W-:-:S05]  /*1100*/  MOV R17, R26 ;  /* 0x0000001a00117202 */ /* 0x000fca0000000f00 */
[----:B------:R-:W-:-:S04]  /*1110*/  IMAD.HI.U32 R16, R16, R17, RZ ;  /* 0x0000001110107227 */ /* 0x000fc800078e00ff */
[----:B------:R-:W-:-:S04]  /*1120*/  IMAD.MOV R23, RZ, RZ, -R16 ;  /* 0x000000ffff177224 */ /* 0x000fc800078e0a10 */
[----:B------:R-:W-:Y:S01]  /*1130*/  IMAD R17, R22, R23, R17 ;  /* 0x0000001716117224 */ /* 0x000fe200078e0211 */
[----:B------:R-:W-:-:S04]  /*1140*/  LOP3.LUT R23, RZ, R10, RZ, 0x33, !PT ;  /* 0x0000000aff177212 */ /* 0x000fc800078e33ff */
[----:B------:R-:W-:-:S13]  /*1150*/  ISETP.GT.U32.AND P2, PT, R22, R17, PT ;  /* 0x000000111600720c */ /* 0x000fda0003f44070 */
[----:B------:R-:W-:-:S04]  /*1160*/  @!P2 IMAD.IADD R17, R17, 0x1, -R22 ;  /* 0x000000011111a824 */ /* 0x000fc800078e0a16 */
[----:B------:R-:W-:Y:S01]  /*1170*/  IMAD.IADD R24, R17, 0x1, -R22 ;  /* 0x0000000111187824 */ /* 0x000fe200078e0a16 */
[----:B------:R-:W-:-:S04]  /*1180*/  ISETP.GT.U32.AND P3, PT, R22, R17, PT ;  /* 0x000000111600720c */ /* 0x000fc80003f64070 */
[----:B------:R-:W-:Y:S02]  /*1190*/  SEL R24, R24, R17, !P3 ;  /* 0x0000001118187207 */ /* 0x000fe40005800000 */
[----:B------:R-:W-:Y:S02]  /*11a0*/  ISETP.NE.AND P3, PT, R10, RZ, PT ;  /* 0x000000ff0a00720c */ /* 0x000fe40003f65270 */
[----:B------:R-:W-:-:S04]  /*11b0*/  @!P4 IADD3 R24, PT, PT, -R24, RZ, RZ ;  /* 0x000000ff1818c210 */ /* 0x000fc80007ffe1ff */
        /* <DEDUP_REMOVED lines=8> */
[----:B------:R-:W-:-:S05]  /*1240*/  @!P5 IMAD.MOV R16, RZ, RZ, -R16 ;  /* 0x000000ffff10d224 */ /* 0x000fca00078e0a10 */
[----:B------:R-:W-:-:S04]  /*1250*/  SEL R16, R23, R16, !P3 ;  /* 0x0000001017107207 */ /* 0x000fc80005800000 */
[----:B-1----:R-:W-:-:S13]  /*1260*/  ISETP.GE.AND P2, PT, R16, R11, PT ;  /* 0x0000000b1000720c */ /* 0x002fda0003f46270 */
[----:B------:R-:W-:Y:S05]  /*1270*/  @P2 BRA `(.L_x_7) ;  /* 0x0000000000182947 */ /* 0x000fea0003800000 */
[----:B------:R-:W-:Y:S01]  /*1280*/  IMAD R17, R8, R11, R16 ;  /* 0x0000000b08117224 */ /* 0x000fe200078e0210 */
[----:B------:R-:W3:Y:S03]  /*1290*/  LDG.E.U16.CONSTANT R21, desc[UR10][R14.64+0x2] ;  /* 0x0000020a0e157981 */ /* 0x000ee6000c1e9500 */
[----:B--2---:R-:W-:-:S06]  /*12a0*/  IMAD.WIDE R16, R17, 0x4, R12 ;  /* 0x0000000411107825 */ /* 0x004fcc00078e020c */
[----:B------:R-:W2:Y:S01]  /*12b0*/  LDG.E.CONSTANT R16, desc[UR10][R16.64] ;  /* 0x0000000a10107981 */ /* 0x000ea2000c1e9900 */
[----:B---3--:R-:W-:-:S05]  /*12c0*/  HADD2.F32 R21, -RZ, R21.H0_H0 ;  /* 0x20000015ff157230 */ /* 0x008fca0000004100 */
[----:B--2---:R-:W-:-:S07]  /*12d0*/  FFMA R5, R16, R21, R5 ;  /* 0x0000001510057223 */ /* 0x004fce0000000005 */
.L_x_7:
[----:B------:R-:W-:Y:S05]  /*12e0*/  BSYNC.RECONVERGENT B1 ;  /* 0x0000000000017941 */ /* 0x000fea0003800200 */
.L_x_6:
[----:B------:R-:W-:Y:S01]  /*12f0*/  IADD3 R21, PT, PT, R19, 0x1, RZ ;  /* 0x0000000113157810 */ /* 0x000fe20007ffe0ff */
[----:B------:R-:W-:Y:S03]  /*1300*/  BSSY.RECONVERGENT B1, `(.L_x_8) ;  /* 0x000002c000017945 */ /* 0x000fe60003800200 */
[----:B------:R-:W-:-:S13]  /*1310*/  ISETP.GE.AND P2, PT, R21, RZ, PT ;  /* 0x000000ff1500720c */ /* 0x000fda0003f46270 */
        /* <DEDUP_REMOVED lines=42> */
.L_x_9:
[----:B------:R-:W-:Y:S05]  /*15c0*/  BSYNC.RECONVERGENT B1 ;  /* 0x0000000000017941 */ /* 0x000fea0003800200 */
.L_x_8:
[----:B------:R-:W-:Y:S01]  /*15d0*/  ISETP.GE.AND P2, PT, R19, RZ, PT ;  /* 0x000000ff1300720c */ /* 0x000fe20003f46270 */
[----:B------:R-:W-:-:S12]  /*15e0*/  BSSY.RECONVERGENT B1, `(.L_x_10) ;  /* 0x000002a000017945 */ /* 0x000fd80003800200 */
[----:B------:R-:W-:Y:S05]  /*15f0*/  @!P2 BRA `(.L_x_11) ;  /* 0x0000000000a0a947 */ /* 0x000fea0003800000 */
[----:B0-----:R-:W-:Y:S02]  /*1600*/  IABS R21, R10 ;  /* 0x0000000a00157213 */ /* 0x001fe40000000000 */
[----:B------:R-:W-:Y:S02]  /*1610*/  IABS R22, R19 ;  /* 0x0000001300167213 */ /* 0x000fe40000000000 */
[----:B------:R-:W0:Y:S01]  /*1620*/  I2F.RP R23, R21 ;  /* 0x0000001500177306 */ /* 0x000e220000209400 */
[----:B------:R-:W-:-:S07]  /*1630*/  ISETP.GE.AND P4, PT, R19, RZ, PT ;  /* 0x000000ff1300720c */ /* 0x000fce0003f86270 */
[----:B0-----:R-:W0:Y:S02]  /*1640*/  MUFU.RCP R23, R23 ;  /* 0x0000001700177308 */ /* 0x001e240000001000 */
[----:B0-----:R-:W-:Y:S02]  /*1650*/  IADD3 R24, PT, PT, R23, 0xffffffe, RZ ;  /* 0x0ffffffe17187810 */ /* 0x001fe40007ffe0ff */
[----:B------:R-:W-:-:S04]  /*1660*/  LOP3.LUT R23, RZ, R10, RZ, 0x33, !PT ;  /* 0x0000000aff177212 */ /* 0x000fc800078e33ff */
[----:B------:R-:W0:Y:S02]  /*1670*/  F2I.FTZ.U32.TRUNC.NTZ R17, R24 ;  /* 0x0000001800117305 */ /* 0x000e24000021f000 */
[----:B0-----:R-:W-:-:S04]  /*1680*/  IMAD.MOV R16, RZ, RZ, -R17 ;  /* 0x000000ffff107224 */ /* 0x001fc800078e0a11 */
[----:B------:R-:W-:Y:S02]  /*1690*/  IMAD R25, R16, R21, RZ ;  /* 0x0000001510197224 */ /* 0x000fe400078e02ff */
[----:B------:R-:W-:-:S04]  /*16a0*/  IMAD.MOV.U32 R16, RZ, RZ, RZ ;  /* 0x000000ffff107224 */ /* 0x000fc800078e00ff */
[----:B------:R-:W-:-:S06]  /*16b0*/  IMAD.HI.U32 R25, R17, R25, R16 ;  /* 0x0000001911197227 */ /* 0x000fcc00078e0010 */
[----:B------:R-:W-:-:S04]  /*16c0*/  IMAD.HI.U32 R16, R25, R22, RZ ;  /* 0x0000001619107227 */ /* 0x000fc800078e00ff */
[----:B------:R-:W-:-:S04]  /*16d0*/  IMAD.MOV R17, RZ, RZ, -R16 ;  /* 0x000000ffff117224 */ /* 0x000fc800078e0a10 */
[----:B------:R-:W-:-:S05]  /*16e0*/  IMAD R22, R21, R17, R22 ;  /* 0x0000001115167224 */ /* 0x000fca00078e0216 */
[----:B------:R-:W-:-:S13]  /*16f0*/  ISETP.GT.U32.AND P2, PT, R21, R22, PT ;  /* 0x000000161500720c */ /* 0x000fda0003f44070 */
[----:B------:R-:W-:-:S04]  /*1700*/  @!P2 IADD3 R22, PT, PT, R22, -R21, RZ ;  /* 0x800000151616a210 */ /* 0x000fc80007ffe0ff */
[----:B------:R-:W-:Y:S01]  /*1710*/  ISETP.GT.U32.AND P3, PT, R21, R22, PT ;  /* 0x000000161500720c */ /* 0x000fe20003f64070 */
[----:B------:R-:W-:-:S05]  /*1720*/  IMAD.IADD R17, R22, 0x1, -R21 ;  /* 0x0000000116117824 */ /* 0x000fca00078e0a15 */
        /* <DEDUP_REMOVED lines=10> */
[----:B------:R-:W-:-:S06]  /*17d0*/  @P4 IADD3 R16, PT, PT, R16, 0x1, RZ ;  /* 0x0000000110104810 */ /* 0x000fcc0007ffe0ff */
        /* <DEDUP_REMOVED lines=10> */
.L_x_11:
[----:B------:R-:W-:Y:S05]  /*1880*/  BSYNC.RECONVERGENT B1 ;  /* 0x0000000000017941 */ /* 0x000fea0003800200 */
.L_x_10:
[----:B------:R-:W-:Y:S02]  /*1890*/  VIADD R19, R19, 0xfffffffc ;  /* 0xfffffffc13137836 */ /* 0x000fe40000000000 */
[----:B------:R-:W-:Y:S01]  /*18a0*/  VIADD R18, R18, 0x4 ;  /* 0x0000000412127836 */ /* 0x000fe20000000000 */
[----:B------:R-:W-:Y:S06]  /*18b0*/  @P0 BRA `(.L_x_12) ;  /* 0xfffffff400040947 */ /* 0x000fec000383ffff */
[----:B--2---:R-:W-:-:S07]  /*18c0*/  MOV R13, UR6 ;  /* 0x00000006000d7c02 */ /* 0x004fce0008000f00 */
.L_x_3:
[----:B------:R-:W-:-:S09]  /*18d0*/  UISETP.NE.AND UP0, UPT, UR7, URZ, UPT ;  /* 0x000000ff0700728c */ /* 0x000fd2000bf05270 */
[----:B------:R-:W-:Y:S05]  /*18e0*/  BRA.U !UP0, `(.L_x_2) ;  /* 0x00000009085c7547 */ /* 0x000fea000b800000 */
[----:B01----:R-:W0:Y:S01]  /*18f0*/  LDC.64 R10, c[0x0][0x388] ;  /* 0x0000e200ff0a7b82 */ /* 0x003e220000000a00 */
[--C-:B------:R-:W-:Y:S01]  /*1900*/  IMAD.IADD R12, R4, 0x1, -R13.reuse ;  /* 0x00000001040c7824 */ /* 0x100fe200078e0a0d */
[----:B------:R-:W-:Y:S01]  /*1910*/  BSSY.RECONVERGENT B1, `(.L_x_13) ;  /* 0x0000031000017945 */ /* 0x000fe20003800200 */
[----:B------:R-:W-:-:S03]  /*1920*/  IMAD.IADD R9, R9, 0x1, R13 ;  /* 0x0000000109097824 */ /* 0x000fc600078e020d */
[----:B------:R-:W-:Y:S01]  /*1930*/  ISETP.GE.AND P0, PT, R12, RZ, PT ;  /* 0x000000ff0c00720c */ /* 0x000fe20003f06270 */
[----:B0-----:R-:W-:-:S12]  /*1940*/  IMAD.WIDE R10, R9, 0x2, R10 ;  /* 0x00000002090a7825 */ /* 0x001fd800078e020a */
[----:B------:R-:W-:Y:S05]  /*1950*/  @!P0 BRA `(.L_x_14) ;  /* 0x0000000000b08947 */ /* 0x000fea0003800000 */
[----:B------:R-:W0:Y:S01]  /*1960*/  LDC R9, c[0x0][0x3b0] ;  /* 0x0000ec00ff097b82 */ /* 0x000e220000000800 */
[----:B------:R-:W-:Y:S01]  /*1970*/  IMAD.MOV.U32 R14, RZ, RZ, RZ ;  /* 0x000000ffff0e7224 */ /* 0x000fe200078e00ff */
[----:B------:R-:W-:Y:S02]  /*1980*/  IABS R20, R12 ;  /* 0x0000000c00147213 */ /* 0x000fe40000000000 */
[----:B------:R-:W-:Y:S02]  /*1990*/  ISETP.GE.AND P3, PT, R12, RZ, PT ;  /* 0x000000ff0c00720c */ /* 0x000fe40003f66270 */
[----:B0-----:R-:W-:-:S04]  /*19a0*/  IABS R16, R9 ;  /* 0x0000000900107213 */ /* 0x001fc80000000000 */
[----:B------:R-:W0:Y:S08]  /*19b0*/  I2F.RP R17, R16 ;  /* 0x0000001000117306 */ /* 0x000e300000209400 */
[----:B0-----:R-:W0:Y:S02]  /*19c0*/  MUFU.RCP R17, R17 ;  /* 0x0000001100117308 */ /* 0x001e240000001000 */
[----:B0-----:R-:W-:-:S06]  /*19d0*/  VIADD R18, R17, 0xffffffe ;  /* 0x0ffffffe11127836 */ /* 0x001fcc0000000000 */
[----:B------:R-:W0:Y:S02]  /*19e0*/  F2I.FTZ.U32.TRUNC.NTZ R15, R18 ;  /* 0x00000012000f7305 */ /* 0x000e24000021f000 */
[----:B0-----:R-:W-:-:S05]  /*19f0*/  IADD3 R19, PT, PT, RZ, -R15, RZ ;  /* 0x8000000fff137210 */ /* 0x001fca0007ffe0ff */
[----:B------:R-:W-:-:S04]  /*1a00*/  IMAD R19, R19, R16, RZ ;  /* 0x0000001013137224 */ /* 0x000fc800078e02ff */
[----:B------:R-:W-:-:S04]  /*1a10*/  IMAD.HI.U32 R14, R15, R19, R14 ;  /* 0x000000130f0e7227 */ /* 0x000fc800078e000e */
[----:B------:R-:W-:-:S04]  /*1a20*/  IMAD.MOV.U32 R15, RZ, RZ, R20 ;  /* 0x000000ffff0f7224 */ /* 0x000fc800078e0014 */
[----:B------:R-:W-:-:S04]  /*1a30*/  IMAD.HI.U32 R14, R14, R15, RZ ;  /* 0x0000000f0e0e7227 */ /* 0x000fc800078e00ff */
[----:B------:R-:W-:-:S04]  /*1a40*/  IMAD.MOV R17, RZ, RZ, -R14 ;  /* 0x000000ffff117224 */ /* 0x000fc800078e0a0e */
[----:B------:R-:W-:Y:S01]  /*1a50*/  IMAD R15, R16, R17, R15 ;  /* 0x00000011100f7224 */ /* 0x000fe200078e020f */
[----:B------:R-:W-:-:S04]  /*1a60*/  LOP3.LUT R17, RZ, R9, RZ, 0x33, !PT ;  /* 0x00000009ff117212 */ /* 0x000fc800078e33ff */
        /* <DEDUP_REMOVED lines=12> */
[----:B------:R-:W-:Y:S01]  /*1b30*/  LOP3.LUT R9, R12, R9, RZ, 0x3c, !PT ;  /* 0x000000090c097212 */ /* 0x000fe200078e3cff */
[----:B------:R-:W0:Y:S03]  /*1b40*/  LDC R16, c[0x0][0x398] ;  /* 0x0000e600ff107b82 */ /* 0x000e260000000800 */
[----:B------:R-:W-:-:S07]  /*1b50*/  ISETP.GE.AND P4, PT, R9, RZ, PT ;  /* 0x000000ff0900720c */ /* 0x000fce0003f86270 */
[----:B------:R-:W-:-:S06]  /*1b60*/  @P3 IADD3 R14, PT, PT, R14, 0x1, RZ ;  /* 0x000000010e0e3810 */ /* 0x000fcc0007ffe0ff */
[----:B------:R-:W-:-:S05]  /*1b70*/  @!P4 IMAD.MOV R14, RZ, RZ, -R14 ;  /* 0x000000ffff0ec224 */ /* 0x000fca00078e0a0e */
[----:B------:R-:W-:-:S04]  /*1b80*/  SEL R9, R17, R14, !P2 ;  /* 0x0000000e11097207 */ /* 0x000fc80005000000 */
[----:B0-----:R-:W-:-:S13]  /*1b90*/  ISETP.GE.AND P0, PT, R9, R16, PT ;  /* 0x000000100900720c */ /* 0x001fda0003f06270 */
        /* <DEDUP_REMOVED lines=8> */
.L_x_14:
[----:B------:R-:W-:Y:S05]  /*1c20*/  BSYNC.RECONVERGENT B1 ;  /* 0x0000000000017941 */ /* 0x000fea0003800200 */
.L_x_13:
[----:B------:R-:W-:-:S09]  /*1c30*/  UISETP.NE.AND UP0, UPT, UR7, 0x1, UPT ;  /* 0x000000010700788c */ /* 0x000fd2000bf05270 */
[----:B------:R-:W-:Y:S05]  /*1c40*/  BRA.U !UP0, `(.L_x_2) ;  /* 0x0000000508847547 */ /* 0x000fea000b800000 */
[----:B------:R-:W-:Y:S01]  /*1c50*/  LOP3.LUT R9, RZ, R13, RZ, 0x33, !PT ;  /* 0x0000000dff097212 */ /* 0x000fe200078e33ff */
[----:B------:R-:W-:Y:S04]  /*1c60*/  BSSY.RECONVERGENT B1, `(.L_x_15) ;  /* 0x000002f000017945 */ /* 0x000fe80003800200 */
[----:B------:R-:W-:-:S05]  /*1c70*/  IMAD.IADD R9, R4, 0x1, R9 ;  /* 0x0000000104097824 */ /* 0x000fca00078e0209 */
[----:B------:R-:W-:-:S13]  /*1c80*/  ISETP.GE.AND P0, PT, R9, RZ, PT ;  /* 0x000000ff0900720c */ /* 0x000fda0003f06270 */
[----:B------:R-:W-:Y:S05]  /*1c90*/  @!P0 BRA `(.L_x_16) ;  /* 0x0000000000ac8947 */ /* 0x000fea0003800000 */
[----:B------:R-:W0:Y:S01]  /*1ca0*/  LDC R16, c[0x0][0x3b0] ;  /* 0x0000ec00ff107b82 */ /* 0x000e220000000800 */
[----:B------:R-:W-:Y:S02]  /*1cb0*/  IABS R18, R9 ;  /* 0x0000000900127213 */ /* 0x000fe40000000000 */
[----:B------:R-:W-:Y:S02]  /*1cc0*/  ISETP.GE.AND P3, PT, R9, RZ, PT ;  /* 0x000000ff0900720c */ /* 0x000fe40003f66270 */
[----:B0-----:R-:W-:-:S04]  /*1cd0*/  IABS R13, R16 ;  /* 0x00000010000d7213 */ /* 0x001fc80000000000 */
[----:B------:R-:W0:Y:S08]  /*1ce0*/  I2F.RP R17, R13 ;  /* 0x0000000d00117306 */ /* 0x000e300000209400 */
[----:B0-----:R-:W0:Y:S02]  /*1cf0*/  MUFU.RCP R17, R17 ;  /* 0x0000001100117308 */ /* 0x001e240000001000 */
[----:B0-----:R-:W-:Y:S01]  /*1d00*/  VIADD R19, R17, 0xffffffe ;  /* 0x0ffffffe11137836 */ /* 0x001fe20000000000 */
[----:B------:R-:W-:-:S05]  /*1d10*/  LOP3.LUT R17, RZ, R16, RZ, 0x33, !PT ;  /* 0x00000010ff117212 */ /* 0x000fca00078e33ff */
[----:B------:R-:W0:Y:S02]  /*1d20*/  F2I.FTZ.U32.TRUNC.NTZ R15, R19 ;  /* 0x00000013000f7305 */ /* 0x000e24000021f000 */
[----:B0-----:R-:W-:-:S05]  /*1d30*/  IADD3 R14, PT, PT, RZ, -R15, RZ ;  /* 0x8000000fff0e7210 */ /* 0x001fca0007ffe0ff */
[----:B------:R-:W-:Y:S02]  /*1d40*/  IMAD R21, R14, R13, RZ ;  /* 0x0000000d0e157224 */ /* 0x000fe400078e02ff */
[----:B------:R-:W-:-:S04]  /*1d50*/  IMAD.MOV.U32 R14, RZ, RZ, RZ ;  /* 0x000000ffff0e7224 */ /* 0x000fc800078e00ff */
[----:B------:R-:W-:-:S06]  /*1d60*/  IMAD.HI.U32 R21, R15, R21, R14 ;  /* 0x000000150f157227 */ /* 0x000fcc00078e000e */
        /* <DEDUP_REMOVED lines=15> */
[----:B------:R-:W-:Y:S02]  /*1e60*/  LOP3.LUT R9, R9, R16, RZ, 0x3c, !PT ;  /* 0x0000001009097212 */ /* 0x000fe400078e3cff */
[----:B------:R-:W0:Y:S02]  /*1e70*/  LDC R16, c[0x0][0x398] ;  /* 0x0000e600ff107b82 */ /* 0x000e240000000800 */
[----:B------:R-:W-:-:S07]  /*1e80*/  ISETP.GE.AND P4, PT, R9, RZ, PT ;  /* 0x000000ff0900720c */ /* 0x000fce0003f86270 */
[----:B------:R-:W-:-:S06]  /*1e90*/  @P3 VIADD R14, R14, 0x1 ;  /* 0x000000010e0e3836 */ /* 0x000fcc0000000000 */
[----:B------:R-:W-:-:S04]  /*1ea0*/  @!P4 IADD3 R14, PT, PT, -R14, RZ, RZ ;  /* 0x000000ff0e0ec210 */ /* 0x000fc80007ffe1ff */
[----:B------:R-:W-:-:S04]  /*1eb0*/  SEL R9, R17, R14, !P2 ;  /* 0x0000000e11097207 */ /* 0x000fc80005000000 */
[----:B0-----:R-:W-:-:S13]  /*1ec0*/  ISETP.GE.AND P0, PT, R9, R16, PT ;  /* 0x000000100900720c */ /* 0x001fda0003f06270 */
[----:B------:R-:W-:Y:S05]  /*1ed0*/  @P0 BRA `(.L_x_16) ;  /* 0x00000000001c0947 */ /* 0x000fea0003800000 */
[----:B------:R-:W0:Y:S01]  /*1ee0*/  LDC.64 R14, c[0x0][0x380] ;  /* 0x0000e000ff0e7b82 */ /* 0x000e220000000a00 */
[----:B------:R-:W-:Y:S01]  /*1ef0*/  IMAD R9, R8, R16, R9 ;  /* 0x0000001008097224 */ /* 0x000fe200078e0209 */
[----:B------:R-:W2:Y:S03]  /*1f00*/  LDG.E.U16.CONSTANT R13, desc[UR10][R10.64+0x2] ;  /* 0x0000020a0a0d7981 */ /* 0x000ea6000c1e9500 */
[----:B0-----:R-:W-:-:S06]  /*1f10*/  IMAD.WIDE R14, R9, 0x4, R14 ;  /* 0x00000004090e7825 */ /* 0x001fcc00078e020e */
[----:B------:R-:W3:Y:S01]  /*1f20*/  LDG.E.CONSTANT R14, desc[UR10][R14.64] ;  /* 0x0000000a0e0e7981 */ /* 0x000ee2000c1e9900 */
[----:B--2---:R-:W-:-:S05]  /*1f30*/  HADD2.F32 R13, -RZ, R13.H0_H0 ;  /* 0x2000000dff0d7230 */ /* 0x004fca0000004100 */
[----:B---3--:R-:W-:-:S07]  /*1f40*/  FFMA R5, R14, R13, R5 ;  /* 0x0000000d0e057223 */ /* 0x008fce0000000005 */
.L_x_16:
[----:B------:R-:W-:Y:S05]  /*1f50*/  BSYNC.RECONVERGENT B1 ;  /* 0x0000000000017941 */ /* 0x000fea0003800200 */
.L_x_15:
[----:B------:R-:W-:-:S09]  /*1f60*/  UISETP.NE.AND UP0, UPT, UR7, 0x2, UPT ;  /* 0x000000020700788c */ /* 0x000fd2000bf05270 */
[----:B------:R-:W-:Y:S05]  /*1f70*/  BRA.U !UP0, `(.L_x_2) ;  /* 0x0000000108b87547 */ /* 0x000fea000b800000 */
[----:B------:R-:W-:-:S05]  /*1f80*/  VIADD R12, R12, 0xfffffffe ;  /* 0xfffffffe0c0c7836 */ /* 0x000fca0000000000 */
        /* <DEDUP_REMOVED lines=11> */
[----:B0-----:R-:W-:-:S04]  /*2040*/  IMAD.MOV R14, RZ, RZ, -R15 ;  /* 0x000000ffff0e7224 */ /* 0x001fc800078e0a0f */
[----:B------:R-:W-:Y:S02]  /*2050*/  IMAD R19, R14, R13, RZ ;  /* 0x0000000d0e137224 */ /* 0x000fe400078e02ff */
[----:B------:R-:W-:-:S05]  /*2060*/  HFMA2 R14, -RZ, RZ, 0, 0 ;  /* 0x00000000ff0e7431 */ /* 0x000fca00000001ff */
        /* <DEDUP_REMOVED lines=31> */
.L_x_2:
[----:B------:R-:W-:Y:S05]  /*2260*/  BSYNC.RECONVERGENT B0 ;  /* 0x0000000000007941 */ /* 0x000fea0003800200 */
.L_x_1:
[----:B------:R-:W2:Y:S01]  /*2270*/  LDCU UR8, c[0x0][0x3ac] ;  /* 0x00007580ff0877ac */ /* 0x000ea20008000800 */
[----:B------:R-:W-:-:S04]  /*2280*/  UIADD3 UR5, UPT, UPT, UR5, 0x1, URZ ;  /* 0x0000000105057890 */ /* 0x000fc8000fffe0ff */
[----:B--2---:R-:W-:-:S09]  /*2290*/  UISETP.NE.AND UP0, UPT, UR5, UR8, UPT ;  /* 0x000000080500728c */ /* 0x004fd2000bf05270 */
[----:B------:R-:W-:Y:S05]  /*22a0*/  BRA.U UP0, `(.L_x_17) ;  /* 0xffffffe500ac7547 */ /* 0x000fea000b83ffff */
[----:B------:R-:W-:Y:S05]  /*22b0*/  @P1 BRA `(.L_x_18) ;  /* 0xffffffe4008c1947 */ /* 0x000fea000383ffff */
.L_x_0:
[----:B------:R-:W2:Y:S01]  /*22c0*/  LDCU.64 UR8, c[0x0][0x3a0] ;  /* 0x00007400ff0877ac */ /* 0x000ea20008000a00 */
[----:B------:R-:W3:Y:S01]  /*22d0*/  LDC.64 R6, c[0x0][0x390] ;  /* 0x0000e400ff067b82 */ /* 0x000ee20000000a00 */
[----:B------:R-:W4:Y:S01]  /*22e0*/  LDCU UR12, c[0x0][0x3a0] ;  /* 0x00007400ff0c77ac */ /* 0x000f220008000800 */
[----:B------:R-:W5:Y:S01]  /*22f0*/  LDCU UR5, c[0x0][0x3b8] ;  /* 0x00007700ff0577ac */ /* 0x000f620008000800 */
[----:B--2---:R-:W-:Y:S01]  /*2300*/  UIMAD UR8, UR9, UR8, URZ ;  /* 0x00000008090872a4 */ /* 0x004fe2000f8e02ff */
[----:B----4-:R-:W-:-:S03]  /*2310*/  IMAD R3, R3, UR12, R4 ;  /* 0x0000000c03037c24 */ /* 0x010fc6000f8e0204 */
[----:B-----5:R-:W-:Y:S02]  /*2320*/  UIMAD UR5, UR8, UR5, URZ ;  /* 0x00000005080572a4 */ /* 0x020fe4000f8e02ff */
[----:B------:R-:W-:-:S04]  /*2330*/  IMAD R3, R2, UR8, R3 ;  /* 0x0000000802037c24 */ /* 0x000fc8000f8e0203 */
[----:B------:R-:W-:-:S04]  /*2340*/  IMAD R3, R0, UR5, R3 ;  /* 0x0000000500037c24 */ /* 0x000fc8000f8e0203 */
[----:B---3--:R-:W-:-:S05]  /*2350*/  IMAD.WIDE R2, R3, 0x4, R6 ;  /* 0x0000000403027825 */ /* 0x008fca00078e0206 */
[----:B------:R-:W-:Y:S01]  /*2360*/  STG.E desc[UR10][R2.64], R5 ;  /* 0x0000000502007986 */ /* 0x000fe2000c10190a */
[----:B------:R-:W-:Y:S05]  /*2370*/  EXIT ;  /* 0x000000000000794d */ /* 0x000fea0003800000 */
.L_x_19:
[----:B------:R-:W-:-:S00]  /*2380*/  BRA `(.L_x_19) ;  /* 0xfffffffc00fc7947 */ /* 0x000fc0000383ffff */
[----:B------:R-:W-:-:S00]  /*2390*/  NOP ;  /* 0x0000000000007918 */ /* 0x000fc00000000000 */
        /* <DEDUP_REMOVED lines=14> */
.L_x_20:


//--------------------- .nv.shared.reserved.0     --------------------------
	.section	.nv.shared.reserved.0,"aw",@nobits
	.weak		__nv_reservedSMEM_offset_0_alias
	.size		__nv_reservedSMEM_offset_0_alias, 0, 64
	.other		__nv_reservedSMEM_offset_0_alias,@"STO_CUDA_RESERVED_SHARED STV_DEFAULT"
__nv_reservedSMEM_offset_0_alias:
	.zero		0
	.zero		64


//--------------------- .nv.constant0._Z23conv2d_transpose_kernelPKfPK6__halfPfiiiiiiiiii --------------------------
	.section	.nv.constant0._Z23conv2d_transpose_kernelPKfPK6__halfPfiiiiiiiiii,"a",@progbits
	.sectionflags	@""
	.align	4
.nv.constant0._Z23conv2d_transpose_kernelPKfPK6__halfPfiiiiiiiiii:
	.zero		960


//--------------------- SYMBOLS --------------------------

	.type		.nv.reservedSmem.offset0,@object
	.size		.nv.reservedSmem.offset0,0x4
